def attn_fwd(
    Q,
    K,
    V,
    Out,
    Lse,
    sm_scale,
    stride_qz,
    stride_qh,
    stride_qm,
    stride_qk,
    stride_kz,
    stride_kh,
    stride_kn,
    stride_kk,
    stride_vz,
    stride_vh,
    stride_vn,
    stride_vk,
    stride_oz,
    stride_oh,
    stride_om,
    stride_ok,
    seqlen_q,
    seqlen_k,
    BLOCK_M: tl.constexpr,
    BLOCK_N: tl.constexpr,
    HEAD_DIM: tl.constexpr,
    CAUSAL: tl.constexpr,
):
    start_m = tl.program_id(0)
    off_hz = tl.program_id(1)
    q_off = off_hz * stride_qh
    k_off = off_hz * stride_kh
    v_off = off_hz * stride_vh
    offs_m = start_m * BLOCK_M + tl.arange(0, BLOCK_M)
    offs_d = tl.arange(0, HEAD_DIM)
    offs_n = tl.arange(0, BLOCK_N)
    q_ptrs = Q + q_off + offs_m[:, None] * stride_qm + offs_d[None, :] * stride_qk
    k_ptrs = K + k_off + offs_d[:, None] * stride_kk + offs_n[None, :] * stride_kn
    v_ptrs = V + v_off + offs_n[:, None] * stride_vn + offs_d[None, :] * stride_vk
    m_i = tl.full([BLOCK_M], float("-inf"), dtype=tl.float32)
    l_i = tl.zeros([BLOCK_M], dtype=tl.float32) + 1.0
    acc = tl.zeros([BLOCK_M, HEAD_DIM], dtype=tl.float32)
    q = tl.load(q_ptrs)
    acc, l_i, m_i = _attn_fwd_inner(
        acc,
        l_i,
        m_i,
        q,
        k_ptrs,
        v_ptrs,
        sm_scale,
        stride_kn,
        stride_vn,
        start_m,
        seqlen_k,
        BLOCK_M,
        BLOCK_N,
        HEAD_DIM,
        CAUSAL,
    )
    acc = acc / l_i[:, None]
    lse = m_i + tl.math.log2(l_i) / 1.4426950408889634
    o_ptrs = (
        Out
        + off_hz * stride_oh
        + offs_m[:, None] * stride_om
        + offs_d[None, :] * stride_ok
    )
    tl.store(o_ptrs, acc.to(Out.dtype.element_ty))
    tl.store(Lse + off_hz * seqlen_q + offs_m, lse)

# config = {"BLOCK_M": 256, "BLOCK_N": 16, "HEAD_DIM": 64, "arch": "sm_90", "causal": true, "dtype": "fp16", "num_stages": 2, "num_warps": 16}
# arch = sm_90


// ===== COMPILED SASS (sm_90a) =====

	.target	sm_90a

	.elftype	@"ET_EXEC"


//--------------------- .note.nv.tkinfo           --------------------------
	.section	.note.nv.tkinfo,"",@"SHT_NOTE"
	.sectionflags	@"SHF_NOTE_NV_TKINFO"
	.tkinfo
        /*0018*/ 	.word	0x00000002
        /*0030*/ 	.string	""
        /*0030*/ 	.string	"ptxas"
        /*0030*/ 	.string	"Cuda compilation tools, release 13.0, V13.0.88"
        /*0030*/ 	.string	"Build cuda_13.0.r13.0/compiler.36424714_0"
        /*0030*/ 	.string	"-v  -suppress-debug-info  -lineinfo  -arch sm_90a "



//--------------------- .note.nv.cuinfo           --------------------------
	.section	.note.nv.cuinfo,"",@"SHT_NOTE"
	.sectionflags	@"SHF_NOTE_NV_CUINFO"
        /*0018*/ 	.short	0x0002
        /*001a*/ 	.short	0x005a
        /*001c*/ 	.short	0x0082
	.zero		2


//--------------------- .nv.info                  --------------------------
	.section	.nv.info,"",@"SHT_CUDA_INFO"
	.align	4


	//----- nvinfo : EIATTR_REGCOUNT
	.align		4
        /*0000*/ 	.byte	0x04, 0x2f
        /*0002*/ 	.short	(.L_2 - .L_1)
	.align		4
.L_1:
        /*0004*/ 	.word	index@(attn_fwd)
        /*0008*/ 	.word	0x0000005d


	//----- nvinfo : EIATTR_FRAME_SIZE
	.align		4
.L_2:
        /*000c*/ 	.byte	0x04, 0x11
        /*000e*/ 	.short	(.L_4 - .L_3)
	.align		4
.L_3:
        /*0010*/ 	.word	index@(attn_fwd)
        /*0014*/ 	.word	0x00000000


	//----- nvinfo : EIATTR_MIN_STACK_SIZE
	.align		4
.L_4:
        /*0018*/ 	.byte	0x04, 0x12
        /*001a*/ 	.short	(.L_6 - .L_5)
	.align		4
.L_5:
        /*001c*/ 	.word	index@(attn_fwd)
        /*0020*/ 	.word	0x00000000
.L_6:


//--------------------- .nv.compat                --------------------------
	.section	.nv.compat,"",@"SHT_CUDA_COMPAT_INFO"
	.align	4
        /*0000*/ 	.byte	0x02, 0x09, 0x01, 0x00, 0x02, 0x02, 0x04, 0x00, 0x02, 0x05, 0x05, 0x00, 0x03, 0x07, 0x01, 0x01
        /*0010*/ 	.byte	0x02, 0x03, 0x00, 0x00, 0x02, 0x06, 0x01, 0x00, 0x04, 0x0b, 0x08, 0x00, 0x00, 0x00, 0x00, 0x00
        /*0020*/ 	.byte	0x00, 0x00, 0x00, 0x00


//--------------------- .nv.info.attn_fwd         --------------------------
	.section	.nv.info.attn_fwd,"",@"SHT_CUDA_INFO"
	.sectionflags	@""
	.align	4


	//----- nvinfo : EIATTR_CUDA_API_VERSION
	.align		4
        /*0000*/ 	.byte	0x04, 0x37
        /*0002*/ 	.short	(.L_8 - .L_7)
.L_7:
        /*0004*/ 	.word	0x00000082


	//----- nvinfo : EIATTR_KPARAM_INFO
	.align		4
.L_8:
        /*0008*/ 	.byte	0x04, 0x17
        /*000a*/ 	.short	(.L_10 - .L_9)
.L_9:
        /*000c*/ 	.word	0x00000000
        /*0010*/ 	.short	0x0019
        /*0012*/ 	.short	0x0080
        /*0014*/ 	.byte	0x00, 0xf4, 0x21, 0x00


	//----- nvinfo : EIATTR_KPARAM_INFO
	.align		4
.L_10:
        /*0018*/ 	.byte	0x04, 0x17
        /*001a*/ 	.short	(.L_12 - .L_11)
.L_11:
        /*001c*/ 	.word	0x00000000
        /*0020*/ 	.short	0x0018
        /*0022*/ 	.short	0x0078
        /*0024*/ 	.byte	0x00, 0xf4, 0x21, 0x00


	//----- nvinfo : EIATTR_KPARAM_INFO
	.align		4
.L_12:
        /*0028*/ 	.byte	0x04, 0x17
        /*002a*/ 	.short	(.L_14 - .L_13)
.L_13:
        /*002c*/ 	.word	0x00000000
        /*0030*/ 	.short	0x0017
        /*0032*/ 	.short	0x0070
        /*0034*/ 	.byte	0x00, 0xf0, 0x11, 0x00


	//----- nvinfo : EIATTR_KPARAM_INFO
	.align		4
.L_14:
        /*0038*/ 	.byte	0x04, 0x17
        /*003a*/ 	.short	(.L_16 - .L_15)
.L_15:
        /*003c*/ 	.word	0x00000000
        /*0040*/ 	.short	0x0016
        /*0042*/ 	.short	0x006c
        /*0044*/ 	.byte	0x00, 0xf0, 0x11, 0x00


	//----- nvinfo : EIATTR_KPARAM_INFO
	.align		4
.L_16:
        /*0048*/ 	.byte	0x04, 0x17
        /*004a*/ 	.short	(.L_18 - .L_17)
.L_17:
        /*004c*/ 	.word	0x00000000
        /*0050*/ 	.short	0x0015
        /*0052*/ 	.short	0x0068
        /*0054*/ 	.byte	0x00, 0xf0, 0x11, 0x00


	//----- nvinfo : EIATTR_KPARAM_INFO
	.align		4
.L_18:
        /*0058*/ 	.byte	0x04, 0x17
        /*005a*/ 	.short	(.L_20 - .L_19)
.L_19:
        /*005c*/ 	.word	0x00000000
        /*0060*/ 	.short	0x0014
        /*0062*/ 	.short	0x0064
        /*0064*/ 	.byte	0x00, 0xf0, 0x11, 0x00


	//----- nvinfo : EIATTR_KPARAM_INFO
	.align		4
.L_20:
        /*0068*/ 	.byte	0x04, 0x17
        /*006a*/ 	.short	(.L_22 - .L_21)
.L_21:
        /*006c*/ 	.word	0x00000000
        /*0070*/ 	.short	0x0013
        /*0072*/ 	.short	0x0060
        /*0074*/ 	.byte	0x00, 0xf0, 0x11, 0x00


	//----- nvinfo : EIATTR_KPARAM_INFO
	.align		4
.L_22:
        /*0078*/ 	.byte	0x04, 0x17
        /*007a*/ 	.short	(.L_24 - .L_23)
.L_23:
        /*007c*/ 	.word	0x00000000
        /*0080*/ 	.short	0x0012
        /*0082*/ 	.short	0x005c
        /*0084*/ 	.byte	0x00, 0xf0, 0x11, 0x00


	//----- nvinfo : EIATTR_KPARAM_INFO
	.align		4
.L_24:
        /*0088*/ 	.byte	0x04, 0x17
        /*008a*/ 	.short	(.L_26 - .L_25)
.L_25:
        /*008c*/ 	.word	0x00000000
        /*0090*/ 	.short	0x0011
        /*0092*/ 	.short	0x0058
        /*0094*/ 	.byte	0x00, 0xf0, 0x11, 0x00


	//----- nvinfo : EIATTR_KPARAM_INFO
	.align		4
.L_26:
        /*0098*/ 	.byte	0x04, 0x17
        /*009a*/ 	.short	(.L_28 - .L_27)
.L_27:
        /*009c*/ 	.word	0x00000000
        /*00a0*/ 	.short	0x0010
        /*00a2*/ 	.short	0x0054
        /*00a4*/ 	.byte	0x00, 0xf0, 0x11, 0x00


	//----- nvinfo : EIATTR_KPARAM_INFO
	.align		4
.L_28:
        /*00a8*/ 	.byte	0x04, 0x17
        /*00aa*/ 	.short	(.L_30 - .L_29)
.L_29:
        /*00ac*/ 	.word	0x00000000
        /*00b0*/ 	.short	0x000f
        /*00b2*/ 	.short	0x0050
        /*00b4*/ 	.byte	0x00, 0xf0, 0x11, 0x00


	//----- nvinfo : EIATTR_KPARAM_INFO
	.align		4
.L_30:
        /*00b8*/ 	.byte	0x04, 0x17
        /*00ba*/ 	.short	(.L_32 - .L_31)
.L_31:
        /*00bc*/ 	.word	0x00000000
        /*00c0*/ 	.short	0x000e
        /*00c2*/ 	.short	0x004c
        /*00c4*/ 	.byte	0x00, 0xf0, 0x11, 0x00


	//----- nvinfo : EIATTR_KPARAM_INFO
	.align		4
.L_32:
        /*00c8*/ 	.byte	0x04, 0x17
        /*00ca*/ 	.short	(.L_34 - .L_33)
.L_33:
        /*00cc*/ 	.word	0x00000000
        /*00d0*/ 	.short	0x000d
        /*00d2*/ 	.short	0x0048
        /*00d4*/ 	.byte	0x00, 0xf0, 0x11, 0x00


	//----- nvinfo : EIATTR_KPARAM_INFO
	.align		4
.L_34:
        /*00d8*/ 	.byte	0x04, 0x17
        /*00da*/ 	.short	(.L_36 - .L_35)
.L_35:
        /*00dc*/ 	.word	0x00000000
        /*00e0*/ 	.short	0x000c
        /*00e2*/ 	.short	0x0044
        /*00e4*/ 	.byte	0x00, 0xf0, 0x11, 0x00


	//----- nvinfo : EIATTR_KPARAM_INFO
	.align		4
.L_36:
        /*00e8*/ 	.byte	0x04, 0x17
        /*00ea*/ 	.short	(.L_38 - .L_37)
.L_37:
        /*00ec*/ 	.word	0x00000000
        /*00f0*/ 	.short	0x000b
        /*00f2*/ 	.short	0x0040
        /*00f4*/ 	.byte	0x00, 0xf0, 0x11, 0x00


	//----- nvinfo : EIATTR_KPARAM_INFO
	.align		4
.L_38:
        /*00f8*/ 	.byte	0x04, 0x17
        /*00fa*/ 	.short	(.L_40 - .L_39)
.L_39:
        /*00fc*/ 	.word	0x00000000
        /*0100*/ 	.short	0x000a
        /*0102*/ 	.short	0x003c
        /*0104*/ 	.byte	0x00, 0xf0, 0x11, 0x00


	//----- nvinfo : EIATTR_KPARAM_INFO
	.align		4
.L_40:
        /*0108*/ 	.byte	0x04, 0x17
        /*010a*/ 	.short	(.L_42 - .L_41)
.L_41:
        /*010c*/ 	.word	0x00000000
        /*0110*/ 	.short	0x0009
        /*0112*/ 	.short	0x0038
        /*0114*/ 	.byte	0x00, 0xf0, 0x11, 0x00


	//----- nvinfo : EIATTR_KPARAM_INFO
	.align		4
.L_42:
        /*0118*/ 	.byte	0x04, 0x17
        /*011a*/ 	.short	(.L_44 - .L_43)
.L_43:
        /*011c*/ 	.word	0x00000000
        /*0120*/ 	.short	0x0008
        /*0122*/ 	.short	0x0034
        /*0124*/ 	.byte	0x00, 0xf0, 0x11, 0x00


	//----- nvinfo : EIATTR_KPARAM_INFO
	.align		4
.L_44:
        /*0128*/ 	.byte	0x04, 0x17
        /*012a*/ 	.short	(.L_46 - .L_45)
.L_45:
        /*012c*/ 	.word	0x00000000
        /*0130*/ 	.short	0x0007
        /*0132*/ 	.short	0x0030
        /*0134*/ 	.byte	0x00, 0xf0, 0x11, 0x00


	//----- nvinfo : EIATTR_KPARAM_INFO
	.align		4
.L_46:
        /*0138*/ 	.byte	0x04, 0x17
        /*013a*/ 	.short	(.L_48 - .L_47)
.L_47:
        /*013c*/ 	.word	0x00000000
        /*0140*/ 	.short	0x0006
        /*0142*/ 	.short	0x002c
        /*0144*/ 	.byte	0x00, 0xf0, 0x11, 0x00


	//----- nvinfo : EIATTR_KPARAM_INFO
	.align		4
.L_48:
        /*0148*/ 	.byte	0x04, 0x17
        /*014a*/ 	.short	(.L_50 - .L_49)
.L_49:
        /*014c*/ 	.word	0x00000000
        /*0150*/ 	.short	0x0005
        /*0152*/ 	.short	0x0028
        /*0154*/ 	.byte	0x00, 0xf0, 0x11, 0x00


	//----- nvinfo : EIATTR_KPARAM_INFO
	.align		4
.L_50:
        /*0158*/ 	.byte	0x04, 0x17
        /*015a*/ 	.short	(.L_52 - .L_51)
.L_51:
        /*015c*/ 	.word	0x00000000
        /*0160*/ 	.short	0x0004
        /*0162*/ 	.short	0x0020
        /*0164*/ 	.byte	0x00, 0xf4, 0x21, 0x00


	//----- nvinfo : EIATTR_KPARAM_INFO
	.align		4
.L_52:
        /*0168*/ 	.byte	0x04, 0x17
        /*016a*/ 	.short	(.L_54 - .L_53)
.L_53:
        /*016c*/ 	.word	0x00000000
        /*0170*/ 	.short	0x0003
        /*0172*/ 	.short	0x0018
        /*0174*/ 	.byte	0x00, 0xf4, 0x21, 0x00


	//----- nvinfo : EIATTR_KPARAM_INFO
	.align		4
.L_54:
        /*0178*/ 	.byte	0x04, 0x17
        /*017a*/ 	.short	(.L_56 - .L_55)
.L_55:
        /*017c*/ 	.word	0x00000000
        /*0180*/ 	.short	0x0002
        /*0182*/ 	.short	0x0010
        /*0184*/ 	.byte	0x00, 0xf4, 0x21, 0x00


	//----- nvinfo : EIATTR_KPARAM_INFO
	.align		4
.L_56:
        /*0188*/ 	.byte	0x04, 0x17
        /*018a*/ 	.short	(.L_58 - .L_57)
.L_57:
        /*018c*/ 	.word	0x00000000
        /*0190*/ 	.short	0x0001
        /*0192*/ 	.short	0x0008
        /*0194*/ 	.byte	0x00, 0xf4, 0x21, 0x00


	//----- nvinfo : EIATTR_KPARAM_INFO
	.align		4
.L_58:
        /*0198*/ 	.byte	0x04, 0x17
        /*019a*/ 	.short	(.L_60 - .L_59)
.L_59:
        /*019c*/ 	.word	0x00000000
        /*01a0*/ 	.short	0x0000
        /*01a2*/ 	.short	0x0000
        /*01a4*/ 	.byte	0x00, 0xf4, 0x21, 0x00


	//----- nvinfo : EIATTR_SPARSE_MMA_MASK
	.align		4
.L_60:
        /*01a8*/ 	.byte	0x03, 0x50
        /*01aa*/ 	.short	0x0000


	//----- nvinfo : EIATTR_MAXREG_COUNT
	.align		4
        /*01ac*/ 	.byte	0x03, 0x1b
        /*01ae*/ 	.short	0x0080


	//----- nvinfo : EIATTR_NUM_BARRIERS
	.align		4
        /*01b0*/ 	.byte	0x02, 0x4c
        /*01b2*/ 	.byte	0x01
	.zero		1


	//----- nvinfo : EIATTR_MERCURY_ISA_VERSION
	.align		4
        /*01b4*/ 	.byte	0x03, 0x5f
        /*01b6*/ 	.short	0x0101


	//----- nvinfo : EIATTR_COOP_GROUP_MASK_REGIDS
	.align		4
        /*01b8*/ 	.byte	0x04, 0x29
        /*01ba*/ 	.short	(.L_62 - .L_61)


	//   ....[0]....
.L_61:
        /*01bc*/ 	.word	0xffffffff


	//   ....[1]....
        /*01c0*/ 	.word	0xffffffff


	//   ....[2]....
        /*01c4*/ 	.word	0xffffffff


	//   ....[3]....
        /*01c8*/ 	.word	0xffffffff


	//   ....[4]....
        /*01cc*/ 	.word	0xffffffff


	//   ....[5]....
        /*01d0*/ 	.word	0xffffffff


	//   ....[6]....
        /*01d4*/ 	.word	0xffffffff


	//   ....[7]....
        /*01d8*/ 	.word	0xffffffff


	//----- nvinfo : EIATTR_COOP_GROUP_INSTR_OFFSETS
	.align		4
.L_62:
        /*01dc*/ 	.byte	0x04, 0x28
        /*01de*/ 	.short	(.L_64 - .L_63)


	//   ....[0]....
.L_63:
        /*01e0*/ 	.word	0x00001760


	//   ....[1]....
        /*01e4*/ 	.word	0x000017d0


	//   ....[2]....
        /*01e8*/ 	.word	0x000017f0


	//   ....[3]....
        /*01ec*/ 	.word	0x00001810


	//   ....[4]....
        /*01f0*/ 	.word	0x00001d60


	//   ....[5]....
        /*01f4*/ 	.word	0x00001d70


	//   ....[6]....
        /*01f8*/ 	.word	0x00001dc0


	//   ....[7]....
        /*01fc*/ 	.word	0x00001dd0


	//----- nvinfo : EIATTR_EXIT_INSTR_OFFSETS
	.align		4
.L_64:
        /*0200*/ 	.byte	0x04, 0x1c
        /*0202*/ 	.short	(.L_66 - .L_65)


	//   ....[0]....
.L_65:
        /*0204*/ 	.word	0x00003890


	//   ....[1]....
        /*0208*/ 	.word	0x000038c0


	//----- nvinfo : EIATTR_REQNTID
	.align		4
.L_66:
        /*020c*/ 	.byte	0x04, 0x10
        /*020e*/ 	.short	(.L_68 - .L_67)
.L_67:
        /*0210*/ 	.word	0x00000200
        /*0214*/ 	.word	0x00000001
        /*0218*/ 	.word	0x00000001


	//----- nvinfo : EIATTR_CBANK_PARAM_SIZE
	.align		4
.L_68:
        /*021c*/ 	.byte	0x03, 0x19
        /*021e*/ 	.short	0x0088


	//----- nvinfo : EIATTR_PARAM_CBANK
	.align		4
        /*0220*/ 	.byte	0x04, 0x0a
        /*0222*/ 	.short	(.L_70 - .L_69)
	.align		4
.L_69:
        /*0224*/ 	.word	index@(.nv.constant0.attn_fwd)
        /*0228*/ 	.short	0x0210
        /*022a*/ 	.short	0x0088


	//----- nvinfo : EIATTR_SW_WAR
	.align		4
.L_70:
        /*022c*/ 	.byte	0x04, 0x36
        /*022e*/ 	.short	(.L_72 - .L_71)
.L_71:
        /*0230*/ 	.word	0x00000008
.L_72:


//--------------------- .nv.callgraph             --------------------------
	.section	.nv.callgraph,"",@"SHT_CUDA_CALLGRAPH"
	.align	4
	.sectionentsize	8
	.align		4
        /*0000*/ 	.word	0x00000000
	.align		4
        /*0004*/ 	.word	0xffffffff
	.align		4
        /*0008*/ 	.word	0x00000000
	.align		4
        /*000c*/ 	.word	0xfffffffe
	.align		4
        /*0010*/ 	.word	0x00000000
	.align		4
        /*0014*/ 	.word	0xfffffffd
	.align		4
        /*0018*/ 	.word	0x00000000
	.align		4
        /*001c*/ 	.word	0xfffffffc


//--------------------- .nv.constant4             --------------------------
	.section	.nv.constant4,"a",@progbits
	.align	8
	.align		8
.nv.constant4:
        /*0000*/ 	.dword	_$_str


//--------------------- .text.attn_fwd            --------------------------
	.section	.text.attn_fwd,"ax",@progbits
	.align	128
        .global         attn_fwd
        .type           attn_fwd,@function
        .size           attn_fwd,(.L_x_3 - attn_fwd)
        .other          attn_fwd,@"STO_CUDA_ENTRY STV_DEFAULT"
attn_fwd:
.text.attn_fwd:
[----:B------:R-:W-:Y:S01]  /*0000*/  LDC R1, c[0x0][0x28] ;  /* 0x00000a00ff017b82 */ /* 0x000fe20000000800 */
[----:B------:R-:W0:Y:S07]  /*0010*/  S2R R2, SR_CTAID.X ;  /* 0x0000000000027919 */ /* 0x000e2e0000002500 */
[----:B------:R-:W1:Y:S01]  /*0020*/  S2UR UR7, SR_CTAID.Y ;  /* 0x00000000000779c3 */ /* 0x000e620000002600 */
[----:B------:R-:W-:Y:S01]  /*0030*/  ULDC.64 UR4, c[0x0][0x240] ;  /* 0x0000900000047ab9 */ /* 0x000fe20000000a00 */
[----:B------:R-:W-:Y:S01]  /*0040*/  ULDC.64 UR22, c[0x0][0x208] ;  /* 0x0000820000167ab9 */ /* 0x000fe20000000a00 */
[----:B------:R-:W0:Y:S05]  /*0050*/  S2R R5, SR_TID.X ;  /* 0x0000000000057919 */ /* 0x000e2a0000002100 */
[----:B------:R-:W2:Y:S08]  /*0060*/  LDC R11, c[0x0][0x248] ;  /* 0x00009200ff0b7b82 */ /* 0x000eb00000000800 */
[----:B------:R-:W3:Y:S01]  /*0070*/  LDC.64 R12, c[0x0][0x210] ;  /* 0x00008400ff0c7b82 */ /* 0x000ee20000000a00 */
[----:B-1----:R-:W-:-:S04]  /*0080*/  UIMAD UR4, UR7, UR4, URZ ;  /* 0x00000004070472a4 */ /* 0x002fc8000f8e023f */
[----:B------:R-:W-:Y:S01]  /*0090*/  USHF.L.U32 UR6, UR4, 0x1, URZ ;  /* 0x0000000104067899 */ /* 0x000fe2000800063f */
[----:B0-----:R-:W-:Y:S02]  /*00a0*/  PRMT R0, R5, 0x6540, R2 ;  /* 0x0000654005007816 */ /* 0x001fe40000000002 */
[----:B------:R-:W-:-:S03]  /*00b0*/  SHF.R.U32.HI R4, RZ, 0x8, R5 ;  /* 0x00000008ff047819 */ /* 0x000fc60000011605 */
[----:B------:R-:W-:Y:S01]  /*00c0*/  IMAD R3, R0, UR5, RZ ;  /* 0x0000000500037c24 */ /* 0x000fe2000f8e02ff */
[----:B------:R-:W-:Y:S01]  /*00d0*/  SGXT.U32 R4, R4, 0x1 ;  /* 0x000000010404781a */ /* 0x000fe20000000000 */
[----:B------:R-:W-:Y:S02]  /*00e0*/  UIMAD.WIDE UR4, UR4, 0x2, URZ ;  /* 0x00000002040478a5 */ /* 0x000fe4000f8e023f */
[C---:B------:R-:W-:Y:S02]  /*00f0*/  IMAD.SHL.U32 R7, R3.reuse, 0x2, RZ ;  /* 0x0000000203077824 */ /* 0x040fe400078e00ff */
[----:B--2---:R-:W-:Y:S02]  /*0100*/  IMAD R8, R4, R11, RZ ;  /* 0x0000000b04087224 */ /* 0x004fe400078e02ff */
[----:B------:R-:W-:Y:S01]  /*0110*/  IMAD.HI R6, R3, 0x2, RZ ;  /* 0x0000000203067827 */ /* 0x000fe200078e02ff */
[----:B---3--:R-:W-:-:S03]  /*0120*/  IADD3 R7, P0, P1, R7, UR6, R12 ;  /* 0x0000000607077c10 */ /* 0x008fc6000f91e00c */
[C---:B------:R-:W-:Y:S01]  /*0130*/  IMAD R10, R11.reuse, 0x2, R8 ;  /* 0x000000020b0a7824 */ /* 0x040fe200078e0208 */
[----:B------:R-:W-:Y:S02]  /*0140*/  IADD3.X R3, R6, UR5, R13, P0, P1 ;  /* 0x0000000506037c10 */ /* 0x000fe400087e240d */
[-C--:B------:R-:W-:Y:S01]  /*0150*/  LEA R12, P0, R8, R7.reuse, 0x1 ;  /* 0x00000007080c7211 */ /* 0x080fe200078008ff */
[C---:B------:R-:W-:Y:S01]  /*0160*/  IMAD R18, R11.reuse, 0x2, R10 ;  /* 0x000000020b127824 */ /* 0x040fe200078e020a */
[----:B------:R-:W-:Y:S02]  /*0170*/  LEA R14, P1, R10, R7, 0x1 ;  /* 0x000000070a0e7211 */ /* 0x000fe400078208ff */
[-C--:B------:R-:W-:Y:S02]  /*0180*/  LEA.HI.X.SX32 R13, R8, R3.reuse, 0x1, P0 ;  /* 0x00000003080d7211 */ /* 0x080fe400000f0eff */
[----:B------:R-:W-:Y:S01]  /*0190*/  LEA.HI.X.SX32 R15, R10, R3, 0x1, P1 ;  /* 0x000000030a0f7211 */ /* 0x000fe200008f0eff */
[C---:B------:R-:W-:Y:S01]  /*01a0*/  IMAD R10, R11.reuse, 0x2, R18 ;  /* 0x000000020b0a7824 */ /* 0x040fe200078e0212 */
[C---:B------:R-:W-:Y:S01]  /*01b0*/  LEA R16, P0, R18.reuse, R7, 0x1 ;  /* 0x0000000712107211 */ /* 0x040fe200078008ff */
[----:B------:R-:W2:Y:S02]  /*01c0*/  LDG.E.U16 R6, desc[UR22][R12.64] ;  /* 0x000000160c067981 */ /* 0x000ea4000c1e1500 */
[C---:B------:R-:W-:Y:S01]  /*01d0*/  IMAD R22, R11.reuse, 0x2, R10 ;  /* 0x000000020b167824 */ /* 0x040fe200078e020a */
[----:B------:R-:W-:Y:S01]  /*01e0*/  LEA.HI.X.SX32 R17, R18, R3, 0x1, P0 ;  /* 0x0000000312117211 */ /* 0x000fe200000f0eff */
[----:B------:R0:W3:Y:S01]  /*01f0*/  LDG.E.U16 R8, desc[UR22][R14.64] ;  /* 0x000000160e087981 */ /* 0x0000e2000c1e1500 */
[-C--:B------:R-:W-:Y:S01]  /*0200*/  LEA R18, P0, R10, R7.reuse, 0x1 ;  /* 0x000000070a127211 */ /* 0x080fe200078008ff */
[C---:B------:R-:W-:Y:S01]  /*0210*/  IMAD R24, R11.reuse, 0x2, R22 ;  /* 0x000000020b187824 */ /* 0x040fe200078e0216 */
[----:B------:R-:W-:Y:S01]  /*0220*/  LEA R20, P1, R22, R7, 0x1 ;  /* 0x0000000716147211 */ /* 0x000fe200078208ff */
[----:B------:R1:W4:Y:S01]  /*0230*/  LDG.E.U16 R9, desc[UR22][R16.64] ;  /* 0x0000001610097981 */ /* 0x000322000c1e1500 */
[-C--:B------:R-:W-:Y:S01]  /*0240*/  LEA.HI.X.SX32 R19, R10, R3.reuse, 0x1, P0 ;  /* 0x000000030a137211 */ /* 0x080fe200000f0eff */
[----:B------:R-:W-:Y:S01]  /*0250*/  IMAD R26, R11, 0x2, R24 ;  /* 0x000000020b1a7824 */ /* 0x000fe200078e0218 */
[----:B------:R-:W-:-:S02]  /*0260*/  LEA.HI.X.SX32 R21, R22, R3, 0x1, P1 ;  /* 0x0000000316157211 */ /* 0x000fc400008f0eff */
[C---:B------:R-:W-:Y:S01]  /*0270*/  LEA R22, P0, R24.reuse, R7, 0x1 ;  /* 0x0000000718167211 */ /* 0x040fe200078008ff */
[C---:B------:R-:W-:Y:S01]  /*0280*/  IMAD R28, R11.reuse, 0x2, R26 ;  /* 0x000000020b1c7824 */ /* 0x040fe200078e021a */
[----:B------:R5:W4:Y:S02]  /*0290*/  LDG.E.U16 R10, desc[UR22][R18.64] ;  /* 0x00000016120a7981 */ /* 0x000b24000c1e1500 */
[----:B------:R-:W-:Y:S02]  /*02a0*/  LEA.HI.X.SX32 R23, R24, R3, 0x1, P0 ;  /* 0x0000000318177211 */ /* 0x000fe400000f0eff */
[C---:B0-----:R-:W-:Y:S01]  /*02b0*/  LEA R14, P0, R26.reuse, R7, 0x1 ;  /* 0x000000071a0e7211 */ /* 0x041fe200078008ff */
[----:B------:R0:W3:Y:S03]  /*02c0*/  LDG.E.U16 R12, desc[UR22][R20.64] ;  /* 0x00000016140c7981 */ /* 0x0000e6000c1e1500 */
[----:B------:R-:W-:Y:S01]  /*02d0*/  LEA.HI.X.SX32 R15, R26, R3, 0x1, P0 ;  /* 0x000000031a0f7211 */ /* 0x000fe200000f0eff */
[C---:B------:R-:W-:Y:S01]  /*02e0*/  IMAD R26, R11.reuse, 0x2, R28 ;  /* 0x000000020b1a7824 */ /* 0x040fe200078e021c */
[-C--:B-1----:R-:W-:Y:S01]  /*02f0*/  LEA R16, P0, R28, R7.reuse, 0x1 ;  /* 0x000000071c107211 */ /* 0x082fe200078008ff */
[----:B------:R1:W4:Y:S02]  /*0300*/  LDG.E.U16 R29, desc[UR22][R22.64] ;  /* 0x00000016161d7981 */ /* 0x000324000c1e1500 */
[----:B------:R-:W-:Y:S01]  /*0310*/  IMAD R30, R11, 0x2, R26 ;  /* 0x000000020b1e7824 */ /* 0x000fe200078e021a */
[----:B------:R-:W-:Y:S01]  /*0320*/  LEA R24, P1, R26, R7, 0x1 ;  /* 0x000000071a187211 */ /* 0x000fe200078208ff */
[----:B------:R1:W4:Y:S01]  /*0330*/  LDG.E.U16 R31, desc[UR22][R14.64] ;  /* 0x000000160e1f7981 */ /* 0x000322000c1e1500 */
[----:B------:R-:W-:-:S02]  /*0340*/  LEA.HI.X.SX32 R17, R28, R3, 0x1, P0 ;  /* 0x000000031c117211 */ /* 0x000fc400000f0eff */
[----:B------:R-:W-:Y:S01]  /*0350*/  LEA.HI.X.SX32 R25, R26, R3, 0x1, P1 ;  /* 0x000000031a197211 */ /* 0x000fe200008f0eff */
[C---:B------:R-:W-:Y:S01]  /*0360*/  IMAD R26, R11.reuse, 0x2, R30 ;  /* 0x000000020b1a7824 */ /* 0x040fe200078e021e */
[C---:B-----5:R-:W-:Y:S01]  /*0370*/  LEA R18, P0, R30.reuse, R7, 0x1 ;  /* 0x000000071e127211 */ /* 0x060fe200078008ff */
[----:B------:R-:W5:Y:S03]  /*0380*/  LDG.E.U16 R33, desc[UR22][R16.64] ;  /* 0x0000001610217981 */ /* 0x000f66000c1e1500 */
[----:B------:R-:W-:Y:S01]  /*0390*/  LEA.HI.X.SX32 R19, R30, R3, 0x1, P0 ;  /* 0x000000031e137211 */ /* 0x000fe200000f0eff */
[C---:B------:R-:W-:Y:S01]  /*03a0*/  IMAD R28, R11.reuse, 0x2, R26 ;  /* 0x000000020b1c7824 */ /* 0x040fe200078e021a */
[C---:B0-----:R-:W-:Y:S01]  /*03b0*/  LEA R20, P0, R26.reuse, R7, 0x1 ;  /* 0x000000071a147211 */ /* 0x041fe200078008ff */
[----:B------:R0:W4:Y:S03]  /*03c0*/  LDG.E.U16 R35, desc[UR22][R24.64] ;  /* 0x0000001618237981 */ /* 0x000126000c1e1500 */
[----:B------:R-:W-:Y:S01]  /*03d0*/  LEA.HI.X.SX32 R21, R26, R3, 0x1, P0 ;  /* 0x000000031a157211 */ /* 0x000fe200000f0eff */
[C---:B------:R-:W-:Y:S01]  /*03e0*/  IMAD R26, R11.reuse, 0x2, R28 ;  /* 0x000000020b1a7824 */ /* 0x040fe200078e021c */
[----:B------:R0:W5:Y:S03]  /*03f0*/  LDG.E.U16 R37, desc[UR22][R18.64] ;  /* 0x0000001612257981 */ /* 0x000166000c1e1500 */
[C---:B------:R-:W-:Y:S01]  /*0400*/  IMAD R30, R11.reuse, 0x2, R26 ;  /* 0x000000020b1e7824 */ /* 0x040fe200078e021a */
[-C--:B-1----:R-:W-:Y:S01]  /*0410*/  LEA R22, P1, R26, R7.reuse, 0x1 ;  /* 0x000000071a167211 */ /* 0x082fe200078208ff */
[----:B------:R1:W5:Y:S01]  /*0420*/  LDG.E.U16 R38, desc[UR22][R20.64] ;  /* 0x0000001614267981 */ /* 0x000362000c1e1500 */
[----:B------:R-:W-:Y:S01]  /*0430*/  LEA R14, P0, R28, R7, 0x1 ;  /* 0x000000071c0e7211 */ /* 0x000fe200078008ff */
[----:B0-----:R-:W-:Y:S01]  /*0440*/  IMAD R24, R11, 0x2, R30 ;  /* 0x000000020b187824 */ /* 0x001fe200078e021e */
[----:B------:R-:W-:-:S02]  /*0450*/  LEA.HI.X.SX32 R23, R26, R3, 0x1, P1 ;  /* 0x000000031a177211 */ /* 0x000fc400008f0eff */
[----:B------:R-:W-:Y:S01]  /*0460*/  LEA.HI.X.SX32 R15, R28, R3, 0x1, P0 ;  /* 0x000000031c0f7211 */ /* 0x000fe200000f0eff */
[C---:B------:R-:W-:Y:S01]  /*0470*/  IMAD R26, R11.reuse, 0x2, R24 ;  /* 0x000000020b1a7824 */ /* 0x040fe200078e0218 */
[C---:B------:R-:W-:Y:S01]  /*0480*/  LEA R16, P0, R30.reuse, R7, 0x1 ;  /* 0x000000071e107211 */ /* 0x040fe200078008ff */
[----:B------:R-:W5:Y:S02]  /*0490*/  LDG.E.U16 R40, desc[UR22][R22.64] ;  /* 0x0000001616287981 */ /* 0x000f64000c1e1500 */
[C---:B------:R-:W-:Y:S01]  /*04a0*/  IMAD R28, R11.reuse, 0x2, R26 ;  /* 0x000000020b1c7824 */ /* 0x040fe200078e021a */
[----:B------:R-:W-:Y:S01]  /*04b0*/  LEA.HI.X.SX32 R17, R30, R3, 0x1, P0 ;  /* 0x000000031e117211 */ /* 0x000fe200000f0eff */
[----:B------:R0:W5:Y:S01]  /*04c0*/  LDG.E.U16 R39, desc[UR22][R14.64] ;  /* 0x000000160e277981 */ /* 0x000162000c1e1500 */
[C---:B------:R-:W-:Y:S01]  /*04d0*/  LEA R18, P0, R24.reuse, R7, 0x1 ;  /* 0x0000000718127211 */ /* 0x040fe200078008ff */
[C---:B------:R-:W-:Y:S02]  /*04e0*/  IMAD R30, R11.reuse, 0x2, R28 ;  /* 0x000000020b1e7824 */ /* 0x040fe400078e021c */
[----:B------:R0:W5:Y:S01]  /*04f0*/  LDG.E.U16 R41, desc[UR22][R16.64] ;  /* 0x0000001610297981 */ /* 0x000162000c1e1500 */
[----:B------:R-:W-:Y:S01]  /*0500*/  LEA.HI.X.SX32 R19, R24, R3, 0x1, P0 ;  /* 0x0000000318137211 */ /* 0x000fe200000f0eff */
[----:B------:R-:W-:Y:S01]  /*0510*/  IMAD R32, R11, 0x2, R30 ;  /* 0x000000020b207824 */ /* 0x000fe200078e021e */
[----:B------:R-:W-:-:S02]  /*0520*/  LEA R24, P1, R28, R7, 0x1 ;  /* 0x000000071c187211 */ /* 0x000fc400078208ff */
[----:B-1----:R-:W-:Y:S01]  /*0530*/  LEA R20, P0, R26, R7, 0x1 ;  /* 0x000000071a147211 */ /* 0x002fe200078008ff */
[----:B------:R1:W5:Y:S01]  /*0540*/  LDG.E.U16 R42, desc[UR22][R18.64] ;  /* 0x00000016122a7981 */ /* 0x000362000c1e1500 */
[-C--:B------:R-:W-:Y:S01]  /*0550*/  LEA.HI.X.SX32 R25, R28, R3.reuse, 0x1, P1 ;  /* 0x000000031c197211 */ /* 0x080fe200008f0eff */
[C---:B------:R-:W-:Y:S01]  /*0560*/  IMAD R28, R11.reuse, 0x2, R32 ;  /* 0x000000020b1c7824 */ /* 0x040fe200078e0220 */
[----:B------:R-:W-:Y:S02]  /*0570*/  LEA.HI.X.SX32 R21, R26, R3, 0x1, P0 ;  /* 0x000000031a157211 */ /* 0x000fe400000f0eff */
[C---:B0-----:R-:W-:Y:S01]  /*0580*/  LEA R14, P0, R30.reuse, R7, 0x1 ;  /* 0x000000071e0e7211 */ /* 0x041fe200078008ff */
[C---:B------:R-:W-:Y:S01]  /*0590*/  IMAD R26, R11.reuse, 0x2, R28 ;  /* 0x000000020b1a7824 */ /* 0x040fe200078e021c */
[----:B------:R-:W5:Y:S02]  /*05a0*/  LDG.E.U16 R44, desc[UR22][R24.64] ;  /* 0x00000016182c7981 */ /* 0x000f64000c1e1500 */
[----:B------:R-:W-:Y:S01]  /*05b0*/  LEA.HI.X.SX32 R15, R30, R3, 0x1, P0 ;  /* 0x000000031e0f7211 */ /* 0x000fe200000f0eff */
[C---:B------:R-:W-:Y:S01]  /*05c0*/  IMAD R30, R11.reuse, 0x2, R26 ;  /* 0x000000020b1e7824 */ /* 0x040fe200078e021a */
[-C--:B------:R-:W-:Y:S01]  /*05d0*/  LEA R16, P0, R32, R7.reuse, 0x1 ;  /* 0x0000000720107211 */ /* 0x080fe200078008ff */
[----:B------:R0:W5:Y:S02]  /*05e0*/  LDG.E.U16 R43, desc[UR22][R20.64] ;  /* 0x00000016142b7981 */ /* 0x000164000c1e1500 */
[C---:B------:R-:W-:Y:S01]  /*05f0*/  IMAD R34, R11.reuse, 0x2, R30 ;  /* 0x000000020b227824 */ /* 0x040fe200078e021e */
[----:B------:R-:W-:Y:S01]  /*0600*/  LEA R22, P1, R26, R7, 0x1 ;  /* 0x000000071a167211 */ /* 0x000fe200078208ff */
[----:B------:R0:W5:Y:S01]  /*0610*/  LDG.E.U16 R45, desc[UR22][R14.64] ;  /* 0x000000160e2d7981 */ /* 0x000162000c1e1500 */
[-C--:B------:R-:W-:Y:S01]  /*0620*/  LEA.HI.X.SX32 R17, R32, R3.reuse, 0x1, P0 ;  /* 0x0000000320117211 */ /* 0x080fe200000f0eff */
[----:B------:R-:W-:Y:S01]  /*0630*/  IMAD R32, R11, 0x2, R34 ;  /* 0x000000020b207824 */ /* 0x000fe200078e0222 */
[----:B------:R-:W-:-:S02]  /*0640*/  LEA.HI.X.SX32 R23, R26, R3, 0x1, P1 ;  /* 0x000000031a177211 */ /* 0x000fc400008f0eff */
[C---:B-1----:R-:W-:Y:S01]  /*0650*/  LEA R18, P0, R30.reuse, R7, 0x1 ;  /* 0x000000071e127211 */ /* 0x042fe200078008ff */
[C---:B------:R-:W-:Y:S01]  /*0660*/  IMAD R26, R11.reuse, 0x2, R32 ;  /* 0x000000020b1a7824 */ /* 0x040fe200078e0220 */
[----:B------:R1:W5:Y:S02]  /*0670*/  LDG.E.U16 R46, desc[UR22][R16.64] ;  /* 0x00000016102e7981 */ /* 0x000364000c1e1500 */
[----:B------:R-:W-:Y:S01]  /*0680*/  LEA.HI.X.SX32 R19, R30, R3, 0x1, P0 ;  /* 0x000000031e137211 */ /* 0x000fe200000f0eff */
[C---:B------:R-:W-:Y:S01]  /*0690*/  IMAD R30, R11.reuse, 0x2, R26 ;  /* 0x000000020b1e7824 */ /* 0x040fe200078e021a */
[C---:B0-----:R-:W-:Y:S01]  /*06a0*/  LEA R20, P0, R34.reuse, R7, 0x1 ;  /* 0x0000000722147211 */ /* 0x041fe200078008ff */
[----:B------:R0:W5:Y:S02]  /*06b0*/  LDG.E.U16 R47, desc[UR22][R22.64] ;  /* 0x00000016162f7981 */ /* 0x000164000c1e1500 */
[C---:B------:R-:W-:Y:S01]  /*06c0*/  IMAD R14, R11.reuse, 0x2, R30 ;  /* 0x000000020b0e7824 */ /* 0x040fe200078e021e */
[----:B------:R-:W-:Y:S01]  /*06d0*/  LEA.HI.X.SX32 R21, R34, R3, 0x1, P0 ;  /* 0x0000000322157211 */ /* 0x000fe200000f0eff */
[----:B------:R0:W5:Y:S02]  /*06e0*/  LDG.E.U16 R48, desc[UR22][R18.64] ;  /* 0x0000001612307981 */ /* 0x000164000c1e1500 */
[C---:B------:R-:W-:Y:S01]  /*06f0*/  IMAD R34, R11.reuse, 0x2, R14 ;  /* 0x000000020b227824 */ /* 0x040fe200078e020e */
[-C--:B-1----:R-:W-:Y:S01]  /*0700*/  LEA R16, P0, R30, R7.reuse, 0x1 ;  /* 0x000000071e107211 */ /* 0x082fe200078008ff */
[----:B------:R1:W5:Y:S02]  /*0710*/  LDG.E.U16 R49, desc[UR22][R20.64] ;  /* 0x0000001614317981 */ /* 0x000364000c1e1500 */
[----:B------:R-:W-:Y:S01]  /*0720*/  IMAD R36, R11, 0x2, R34 ;  /* 0x000000020b247824 */ /* 0x000fe200078e0222 */
[----:B------:R-:W-:-:S02]  /*0730*/  LEA R24, P1, R26, R7, 0x1 ;  /* 0x000000071a187211 */ /* 0x000fc400078208ff */
[-C--:B------:R-:W-:Y:S01]  /*0740*/  LEA.HI.X.SX32 R17, R30, R3.reuse, 0x1, P0 ;  /* 0x000000031e117211 */ /* 0x080fe200000f0eff */
[C---:B------:R-:W-:Y:S01]  /*0750*/  IMAD R30, R11.reuse, 0x2, R36 ;  /* 0x000000020b1e7824 */ /* 0x040fe200078e0224 */
[----:B------:R-:W-:Y:S02]  /*0760*/  LEA.HI.X.SX32 R25, R26, R3, 0x1, P1 ;  /* 0x000000031a197211 */ /* 0x000fe400008f0eff */
[-C--:B0-----:R-:W-:Y:S01]  /*0770*/  LEA R22, P0, R14, R7.reuse, 0x1 ;  /* 0x000000070e167211 */ /* 0x081fe200078008ff */
[----:B------:R-:W-:Y:S01]  /*0780*/  IMAD R18, R11, 0x2, R30 ;  /* 0x000000020b127824 */ /* 0x000fe200078e021e */
[----:B------:R-:W-:Y:S01]  /*0790*/  LEA R26, P1, R36, R7, 0x1 ;  /* 0x00000007241a7211 */ /* 0x000fe200078208ff */
[----:B------:R0:W5:Y:S01]  /*07a0*/  LDG.E.U16 R50, desc[UR22][R24.64] ;  /* 0x0000001618327981 */ /* 0x000162000c1e1500 */
[-C--:B------:R-:W-:Y:S02]  /*07b0*/  LEA.HI.X.SX32 R23, R14, R3.reuse, 0x1, P0 ;  /* 0x000000030e177211 */ /* 0x080fe400000f0eff */
[----:B------:R-:W-:-:S02]  /*07c0*/  LEA.HI.X.SX32 R27, R36, R3, 0x1, P1 ;  /* 0x00000003241b7211 */ /* 0x000fc400008f0eff */
[-C--:B-1----:R-:W-:Y:S01]  /*07d0*/  LEA R20, P0, R30, R7.reuse, 0x1 ;  /* 0x000000071e147211 */ /* 0x082fe200078008ff */
[----:B------:R1:W5:Y:S01]  /*07e0*/  LDG.E.U16 R36, desc[UR22][R16.64] ;  /* 0x0000001610247981 */ /* 0x000362000c1e1500 */
[----:B0-----:R-:W-:-:S03]  /*07f0*/  LEA R24, P1, R18, R7, 0x1 ;  /* 0x0000000712187211 */ /* 0x001fc600078208ff */
[----:B------:R0:W5:Y:S01]  /*0800*/  LDG.E.U16 R51, desc[UR22][R26.64] ;  /* 0x000000161a337981 */ /* 0x000162000c1e1500 */
[-C--:B------:R-:W-:Y:S02]  /*0810*/  LEA.HI.X.SX32 R21, R30, R3.reuse, 0x1, P0 ;  /* 0x000000031e157211 */ /* 0x080fe400000f0eff */
[----:B------:R-:W-:Y:S01]  /*0820*/  LEA.HI.X.SX32 R25, R18, R3, 0x1, P1 ;  /* 0x0000000312197211 */ /* 0x000fe200008f0eff */
[----:B------:R-:W5:Y:S04]  /*0830*/  LDG.E.U16 R22, desc[UR22][R22.64] ;  /* 0x0000001616167981 */ /* 0x000f68000c1e1500 */
[----:B------:R0:W5:Y:S04]  /*0840*/  LDG.E.U16 R20, desc[UR22][R20.64] ;  /* 0x0000001614147981 */ /* 0x000168000c1e1500 */
[----:B------:R-:W5:Y:S01]  /*0850*/  LDG.E.U16 R24, desc[UR22][R24.64] ;  /* 0x0000001618187981 */ /* 0x000f62000c1e1500 */
[----:B------:R-:W-:Y:S01]  /*0860*/  LEA R14, P0, R28, R7, 0x1 ;  /* 0x000000071c0e7211 */ /* 0x000fe200078008ff */
[----:B------:R-:W-:-:S03]  /*0870*/  IMAD R30, R11, 0x2, R18 ;  /* 0x000000020b1e7824 */ /* 0x000fc600078e0212 */
[----:B------:R-:W-:Y:S02]  /*0880*/  LEA.HI.X.SX32 R15, R28, R3, 0x1, P0 ;  /* 0x000000031c0f7211 */ /* 0x000fe400000f0eff */
[-C--:B-1----:R-:W-:Y:S02]  /*0890*/  LEA R16, P0, R32, R7.reuse, 0x1 ;  /* 0x0000000720107211 */ /* 0x082fe400078008ff */
[----:B------:R-:W-:Y:S01]  /*08a0*/  LEA R18, P1, R34, R7, 0x1 ;  /* 0x0000000722127211 */ /* 0x000fe200078208ff */
[----:B------:R1:W5:Y:S01]  /*08b0*/  LDG.E.U16 R14, desc[UR22][R14.64] ;  /* 0x000000160e0e7981 */ /* 0x000362000c1e1500 */
[----:B------:R-:W-:Y:S02]  /*08c0*/  LEA.HI.X.SX32 R17, R32, R3, 0x1, P0 ;  /* 0x0000000320117211 */ /* 0x000fe400000f0eff */
[----:B0-----:R-:W-:Y:S02]  /*08d0*/  LEA R26, P0, R30, R7, 0x1 ;  /* 0x000000071e1a7211 */ /* 0x001fe400078008ff */
[-C--:B------:R-:W-:Y:S01]  /*08e0*/  LEA.HI.X.SX32 R19, R34, R3.reuse, 0x1, P1 ;  /* 0x0000000322137211 */ /* 0x080fe200008f0eff */
[----:B------:R0:W5:Y:S01]  /*08f0*/  LDG.E.U16 R7, desc[UR22][R16.64] ;  /* 0x0000001610077981 */ /* 0x000162000c1e1500 */
[----:B------:R-:W-:-:S03]  /*0900*/  LEA.HI.X.SX32 R27, R30, R3, 0x1, P0 ;  /* 0x000000031e1b7211 */ /* 0x000fc600000f0eff */
[----:B------:R-:W5:Y:S04]  /*0910*/  LDG.E.U16 R18, desc[UR22][R18.64] ;  /* 0x0000001612127981 */ /* 0x000f68000c1e1500 */
[----:B------:R0:W5:Y:S01]  /*0920*/  LDG.E.U16 R11, desc[UR22][R26.64] ;  /* 0x000000161a0b7981 */ /* 0x000162000c1e1500 */
[----:B------:R-:W1:Y:S01]  /*0930*/  S2UR UR20, SR_CgaCtaId ;  /* 0x00000000001479c3 */ /* 0x000e620000008800 */
[C---:B------:R-:W-:Y:S01]  /*0940*/  IMAD.SHL.U32 R3, R5.reuse, 0x80, RZ ;  /* 0x0000008005037824 */ /* 0x040fe200078e00ff */
[----:B------:R-:W-:Y:S02]  /*0950*/  LOP3.LUT R13, R5, 0x3f, RZ, 0xc0, !PT ;  /* 0x0000003f050d7812 */ /* 0x000fe400078ec0ff */
[----:B------:R-:W-:Y:S02]  /*0960*/  SHF.R.S32.HI R21, RZ, 0x8, R5 ;  /* 0x00000008ff157819 */ /* 0x000fe40000011405 */
[----:B------:R-:W-:Y:S01]  /*0970*/  LOP3.LUT R28, R3, 0x6000, RZ, 0xc0, !PT ;  /* 0x00006000031c7812 */ /* 0x000fe200078ec0ff */
[----:B------:R-:W-:Y:S01]  /*0980*/  UMOV UR4, 0x400 ;  /* 0x0000040000047882 */ /* 0x000fe20000000000 */
[----:B------:R-:W-:-:S03]  /*0990*/  SGXT R3, R21, 0x1 ;  /* 0x000000011503781a */ /* 0x000fc60000000200 */
[----:B------:R-:W-:-:S05]  /*09a0*/  IMAD R28, R13, 0x2, R28 ;  /* 0x000000020d1c7824 */ /* 0x000fca00078e021c */
[----:B------:R-:W-:Y:S01]  /*09b0*/  LOP3.LUT R3, R28, 0x90, R3, 0x78, !PT ;  /* 0x000000901c037812 */ /* 0x000fe200078e7803 */
[----:B-1----:R-:W-:-:S03]  /*09c0*/  ULEA UR20, UR20, UR4, 0x18 ;  /* 0x0000000414147291 */ /* 0x002fc6000f8ec03f */
[C---:B------:R-:W-:Y:S02]  /*09d0*/  LOP3.LUT R15, R3.reuse, 0x20, RZ, 0x3c, !PT ;  /* 0x00000020030f7812 */ /* 0x040fe400078e3cff */
[C---:B0-----:R-:W-:Y:S01]  /*09e0*/  LOP3.LUT R17, R3.reuse, 0x40, RZ, 0x3c, !PT ;  /* 0x0000004003117812 */ /* 0x041fe200078e3cff */
[----:B------:R-:W-:Y:S01]  /*09f0*/  IMAD.MOV.U32 R16, RZ, RZ, -0x800000 ;  /* 0xff800000ff107424 */ /* 0x000fe200078e00ff */
[----:B------:R-:W-:Y:S02]  /*0a00*/  CS2R R26, SRZ ;  /* 0x00000000001a7805 */ /* 0x000fe4000001ff00 */
[----:B------:R-:W-:Y:S02]  /*0a10*/  CS2R R52, SRZ ;  /* 0x0000000000347805 */ /* 0x000fe4000001ff00 */
[----:B------:R-:W-:Y:S01]  /*0a20*/  CS2R R54, SRZ ;  /* 0x0000000000367805 */ /* 0x000fe2000001ff00 */
[----:B--2---:R0:W-:Y:S02]  /*0a30*/  STS.U16 [R3+UR20], R6 ;  /* 0x0000000603007988 */ /* 0x0041e40008000414 */
[----:B0-----:R-:W-:-:S02]  /*0a40*/  LOP3.LUT R6, R3, 0x60, RZ, 0x3c, !PT ;  /* 0x0000006003067812 */ /* 0x001fc400078e3cff */
[----:B---3--:R-:W-:Y:S04]  /*0a50*/  STS.U16 [R3+UR20+0x400], R12 ;  /* 0x0004000c03007988 */ /* 0x008fe80008000414 */
[----:B----4-:R-:W-:Y:S04]  /*0a60*/  STS.U16 [R3+UR20+0x800], R35 ;  /* 0x0008002303007988 */ /* 0x010fe80008000414 */
[----:B-----5:R-:W-:Y:S04]  /*0a70*/  STS.U16 [R3+UR20+0xc00], R40 ;  /* 0x000c002803007988 */ /* 0x020fe80008000414 */
[----:B------:R-:W-:Y:S04]  /*0a80*/  STS.U16 [R3+UR20+0x1000], R44 ;  /* 0x0010002c03007988 */ /* 0x000fe80008000414 */
        /* <DEDUP_REMOVED lines=19> */
[----:B------:R0:W-:Y:S02]  /*0bc0*/  STS.U16 [R6+UR20+0x300], R10 ;  /* 0x0003000a06007988 */ /* 0x0001e40008000414 */
[----:B0-----:R-:W-:-:S04]  /*0bd0*/  IMAD.SHL.U32 R10, R2, 0x100, RZ ;  /* 0x00000100020a7824 */ /* 0x001fc800078e00ff */
[----:B------:R-:W-:-:S05]  /*0be0*/  VIADD R72, R10, 0x100 ;  /* 0x000001000a487836 */ /* 0x000fca0000000000 */
[----:B------:R-:W-:Y:S01]  /*0bf0*/  ISETP.GE.AND P0, PT, R72, 0x1, PT ;  /* 0x000000014800780c */ /* 0x000fe20003f06270 */
[----:B------:R0:W-:Y:S01]  /*0c00*/  STS.U16 [R6+UR20+0x700], R33 ;  /* 0x0007002106007988 */ /* 0x0001e20008000414 */
[----:B------:R-:W-:-:S03]  /*0c10*/  IMAD.MOV.U32 R8, RZ, RZ, 0x3f800000 ;  /* 0x3f800000ff087424 */ /* 0x000fc600078e00ff */
[----:B------:R1:W-:Y:S01]  /*0c20*/  STS.U16 [R6+UR20+0xb00], R39 ;  /* 0x000b002706007988 */ /* 0x0003e20008000414 */
[----:B------:R-:W-:-:S03]  /*0c30*/  IMAD.MOV.U32 R17, RZ, RZ, 0x3f800000 ;  /* 0x3f800000ff117424 */ /* 0x000fc600078e00ff */
[----:B------:R2:W-:Y:S01]  /*0c40*/  STS.U16 [R6+UR20+0xf00], R43 ;  /* 0x000f002b06007988 */ /* 0x0005e20008000414 */
[----:B------:R-:W-:-:S03]  /*0c50*/  IMAD.MOV.U32 R3, RZ, RZ, -0x800000 ;  /* 0xff800000ff037424 */ /* 0x000fc600078e00ff */
[----:B------:R-:W-:Y:S01]  /*0c60*/  STS.U16 [R6+UR20+0x1300], R14 ;  /* 0x0013000e06007988 */ /* 0x000fe20008000414 */
[----:B------:R-:W-:-:S03]  /*0c70*/  CS2R R24, SRZ ;  /* 0x0000000000187805 */ /* 0x000fc6000001ff00 */
[----:B------:R-:W-:Y:S01]  /*0c80*/  STS.U16 [R6+UR20+0x1700], R7 ;  /* 0x0017000706007988 */ /* 0x000fe20008000414 */
[----:B------:R-:W-:-:S03]  /*0c90*/  CS2R R28, SRZ ;  /* 0x00000000001c7805 */ /* 0x000fc6000001ff00 */
[----:B------:R-:W-:Y:S01]  /*0ca0*/  STS.U16 [R6+UR20+0x1b00], R18 ;  /* 0x001b001206007988 */ /* 0x000fe20008000414 */
[----:B------:R-:W-:-:S03]  /*0cb0*/  CS2R R30, SRZ ;  /* 0x00000000001e7805 */ /* 0x000fc6000001ff00 */
[----:B------:R3:W-:Y:S01]  /*0cc0*/  STS.U16 [R6+UR20+0x1f00], R11 ;  /* 0x001f000b06007988 */ /* 0x0007e20008000414 */
[----:B0-----:R-:W-:Y:S02]  /*0cd0*/  CS2R R32, SRZ ;  /* 0x0000000000207805 */ /* 0x001fe4000001ff00 */
[----:B------:R-:W-:Y:S02]  /*0ce0*/  CS2R R34, SRZ ;  /* 0x0000000000227805 */ /* 0x000fe4000001ff00 */
[----:B------:R-:W-:Y:S02]  /*0cf0*/  CS2R R36, SRZ ;  /* 0x0000000000247805 */ /* 0x000fe4000001ff00 */
[----:B-1----:R-:W-:Y:S02]  /*0d00*/  CS2R R38, SRZ ;  /* 0x0000000000267805 */ /* 0x002fe4000001ff00 */
[----:B------:R-:W-:Y:S02]  /*0d10*/  CS2R R40, SRZ ;  /* 0x0000000000287805 */ /* 0x000fe4000001ff00 */
[----:B--2---:R-:W-:-:S02]  /*0d20*/  CS2R R42, SRZ ;  /* 0x00000000002a7805 */ /* 0x004fc4000001ff00 */
[----:B------:R-:W-:Y:S02]  /*0d30*/  CS2R R44, SRZ ;  /* 0x00000000002c7805 */ /* 0x000fe4000001ff00 */
[----:B------:R-:W-:Y:S02]  /*0d40*/  CS2R R46, SRZ ;  /* 0x00000000002e7805 */ /* 0x000fe4000001ff00 */
[----:B------:R-:W-:Y:S02]  /*0d50*/  CS2R R48, SRZ ;  /* 0x0000000000307805 */ /* 0x000fe4000001ff00 */
[----:B------:R-:W-:Y:S02]  /*0d60*/  CS2R R50, SRZ ;  /* 0x0000000000327805 */ /* 0x000fe4000001ff00 */
[C---:B---3--:R-:W-:Y:S01]  /*0d70*/  LOP3.LUT R11, R5.reuse, 0x1ff, RZ, 0xc0, !PT ;  /* 0x000001ff050b7812 */ /* 0x048fe200078ec0ff */
[----:B------:R-:W-:Y:S01]  /*0d80*/  IMAD.SHL.U32 R2, R5, 0x2, RZ ;  /* 0x0000000205027824 */ /* 0x000fe200078e00ff */
[----:B------:R-:W-:Y:S06]  /*0d90*/  @!P0 BRA `(.L_x_0) ;  /* 0x00000010004c8947 */ /* 0x000fec0003800000 */
[----:B------:R-:W0:Y:S01]  /*0da0*/  LDC.64 R6, c[0x0][0x250] ;  /* 0x00009400ff067b82 */ /* 0x000e220000000a00 */
[--C-:B------:R-:W-:Y:S01]  /*0db0*/  SHF.R.U32.HI R12, RZ, 0x2, R5.reuse ;  /* 0x00000002ff0c7819 */ /* 0x100fe20000011605 */
[----:B------:R-:W-:Y:S01]  /*0dc0*/  ULDC UR4, c[0x0][0x258] ;  /* 0x0000960000047ab9 */ /* 0x000fe20000000800 */
[--C-:B------:R-:W-:Y:S01]  /*0dd0*/  SHF.R.U32.HI R3, RZ, 0x1, R5.reuse ;  /* 0x00000001ff037819 */ /* 0x100fe20000011605 */
[----:B------:R-:W-:Y:S01]  /*0de0*/  IMAD R13, R13, UR4, RZ ;  /* 0x000000040d0d7c24 */ /* 0x000fe2000f8e02ff */
[----:B------:R-:W-:Y:S01]  /*0df0*/  SGXT.U32 R12, R12, 0x3 ;  /* 0x000000030c0c781a */ /* 0x000fe20000000000 */
[----:B------:R-:W-:Y:S01]  /*0e00*/  ULDC.64 UR4, c[0x0][0x218] ;  /* 0x0000860000047ab9 */ /* 0x000fe20000000a00 */
[----:B------:R-:W-:Y:S01]  /*0e10*/  SHF.R.U32.HI R14, RZ, 0x5, R5 ;  /* 0x00000005ff0e7819 */ /* 0x000fe20000011605 */
[----:B------:R-:W1:Y:S01]  /*0e20*/  LDC.64 R8, c[0x0][0x260] ;  /* 0x00009800ff087b82 */ /* 0x000e620000000a00 */
[----:B------:R-:W-:Y:S01]  /*0e30*/  LOP3.LUT R19, R12, 0xf0, R3, 0xf8, !PT ;  /* 0x000000f00c137812 */ /* 0x000fe200078ef803 */
[----:B------:R-:W-:Y:S01]  /*0e40*/  IMAD.SHL.U32 R15, R13, 0x2, RZ ;  /* 0x000000020d0f7824 */ /* 0x000fe200078e00ff */
[C---:B------:R-:W-:Y:S01]  /*0e50*/  LOP3.LUT R12, R5.reuse, 0x1c0, RZ, 0xc0, !PT ;  /* 0x000001c0050c7812 */ /* 0x040fe200078ec0ff */
[----:B------:R-:W-:Y:S01]  /*0e60*/  ULDC.64 UR8, c[0x0][0x220] ;  /* 0x0000880000087ab9 */ /* 0x000fe20000000a00 */
[----:B------:R-:W-:Y:S01]  /*0e70*/  R2UR UR21, R14 ;  /* 0x000000000e1572ca */ /* 0x000fe200000e0000 */
[----:B------:R-:W-:Y:S01]  /*0e80*/  UIADD3 UR6, UR20, 0x8000, URZ ;  /* 0x0000800014067890 */ /* 0x000fe2000fffe03f */
[----:B------:R-:W-:Y:S01]  /*0e90*/  LOP3.LUT R14, R5, 0xf, RZ, 0xc0, !PT ;  /* 0x0000000f050e7812 */ /* 0x000fe200078ec0ff */
[----:B------:R-:W2:Y:S01]  /*0ea0*/  LDC R20, c[0x0][0x268] ;  /* 0x00009a00ff147b82 */ /* 0x000ea20000000800 */
[----:B------:R-:W-:Y:S01]  /*0eb0*/  SHF.R.U32.HI R21, RZ, 0x2, R12 ;  /* 0x00000002ff157819 */ /* 0x000fe2000001160c */
[----:B------:R-:W-:Y:S01]  /*0ec0*/  USHF.R.U32.HI UR6, URZ, 0x4, UR6 ;  /* 0x000000043f067899 */ /* 0x000fe20008011606 */
[----:B------:R-:W-:Y:S01]  /*0ed0*/  SHF.R.U32.HI R16, RZ, 0x6, R5 ;  /* 0x00000006ff107819 */ /* 0x000fe20000011605 */
[----:B------:R-:W-:Y:S01]  /*0ee0*/  IMAD.MOV.U32 R64, RZ, RZ, -0x800000 ;  /* 0xff800000ff407424 */ /* 0x000fe200078e00ff */
[----:B------:R-:W-:Y:S01]  /*0ef0*/  LOP3.LUT R10, R19, R10, RZ, 0xfc, !PT ;  /* 0x0000000a130a7212 */ /* 0x000fe200078efcff */
[----:B------:R-:W-:Y:S01]  /*0f00*/  USGXT.U32 UR18, UR6, 0xe ;  /* 0x0000000e0612789a */ /* 0x000fe20008000000 */
[----:B------:R-:W-:Y:S01]  /*0f10*/  SGXT.U32 R16, R16, 0x3 ;  /* 0x000000031010781a */ /* 0x000fe20000000000 */
[----:B0-----:R-:W-:Y:S01]  /*0f20*/  IMAD R3, R6, UR7, RZ ;  /* 0x0000000706037c24 */ /* 0x001fe2000f8e02ff */
[----:B------:R-:W-:Y:S01]  /*0f30*/  LOP3.LUT R75, R2, 0x6, RZ, 0xc0, !PT ;  /* 0x00000006024b7812 */ /* 0x000fe200078ec0ff */
[----:B------:R-:W-:Y:S01]  /*0f40*/  IMAD.SHL.U32 R6, R11, 0x2, RZ ;  /* 0x000000020b067824 */ /* 0x000fe200078e00ff */
[----:B------:R-:W-:Y:S01]  /*0f50*/  UIADD3 UR10, UP0, UR18, 0x2, URZ ;  /* 0x00000002120a7890 */ /* 0x000fe2000ff1e03f */
[C---:B------:R-:W-:Y:S01]  /*0f60*/  IMAD.SHL.U32 R12, R3.reuse, 0x2, RZ ;  /* 0x00000002030c7824 */ /* 0x040fe200078e00ff */
[----:B------:R-:W-:Y:S01]  /*0f70*/  CS2R R24, SRZ ;  /* 0x0000000000187805 */ /* 0x000fe2000001ff00 */
[----:B------:R-:W-:Y:S01]  /*0f80*/  IMAD.HI R3, R3, 0x2, RZ ;  /* 0x0000000203037827 */ /* 0x000fe200078e02ff */
[----:B------:R-:W-:-:S02]  /*0f90*/  LOP3.LUT R6, R6, R21, RZ, 0x3c, !PT ;  /* 0x0000001506067212 */ /* 0x000fc400078e3cff */
[----:B------:R-:W-:Y:S02]  /*0fa0*/  CS2R R26, SRZ ;  /* 0x00000000001a7805 */ /* 0x000fe4000001ff00 */
[----:B------:R-:W-:Y:S01]  /*0fb0*/  IADD3 R18, P0, P1, R15, UR4, R12 ;  /* 0x000000040f127c10 */ /* 0x000fe2000f91e00c */
[----:B-1----:R-:W-:Y:S01]  /*0fc0*/  IMAD R8, R8, UR7, RZ ;  /* 0x0000000708087c24 */ /* 0x002fe2000f8e02ff */
[----:B------:R-:W-:Y:S01]  /*0fd0*/  CS2R R28, SRZ ;  /* 0x00000000001c7805 */ /* 0x000fe2000001ff00 */
[----:B------:R-:W-:Y:S01]  /*0fe0*/  IMAD R17, R14, R9, RZ ;  /* 0x000000090e117224 */ /* 0x000fe200078e02ff */
[----:B------:R-:W-:Y:S01]  /*0ff0*/  SHF.R.U32.HI R14, RZ, 0x4, R5 ;  /* 0x00000004ff0e7819 */ /* 0x000fe20000011605 */
[----:B------:R-:W-:Y:S01]  /*1000*/  IMAD.SHL.U32 R12, R8, 0x2, RZ ;  /* 0x00000002080c7824 */ /* 0x000fe200078e00ff */
[----:B------:R-:W-:Y:S01]  /*1010*/  CS2R R30, SRZ ;  /* 0x00000000001e7805 */ /* 0x000fe2000001ff00 */
[----:B------:R-:W-:Y:S01]  /*1020*/  IMAD.SHL.U32 R15, R17, 0x2, RZ ;  /* 0x00000002110f7824 */ /* 0x000fe200078e00ff */
[----:B------:R-:W-:Y:S01]  /*1030*/  CS2R R32, SRZ ;  /* 0x0000000000207805 */ /* 0x000fe2000001ff00 */
[----:B------:R-:W-:Y:S01]  /*1040*/  IMAD R16, R16, R7, RZ ;  /* 0x0000000710107224 */ /* 0x000fe200078e02ff */
[----:B------:R-:W-:Y:S01]  /*1050*/  CS2R R34, SRZ ;  /* 0x0000000000227805 */ /* 0x000fe2000001ff00 */
[----:B------:R-:W-:Y:S01]  /*1060*/  IMAD.HI R8, R8, 0x2, RZ ;  /* 0x0000000208087827 */ /* 0x000fe200078e02ff */
[----:B------:R-:W-:-:S02]  /*1070*/  IADD3 R15, P2, P3, R15, UR8, R12 ;  /* 0x000000080f0f7c10 */ /* 0x000fc4000fb5e00c */
[----:B------:R-:W-:Y:S02]  /*1080*/  CS2R R36, SRZ ;  /* 0x0000000000247805 */ /* 0x000fe4000001ff00 */
[----:B------:R-:W-:Y:S01]  /*1090*/  SGXT.U32 R12, R14, 0x5 ;  /* 0x000000050e0c781a */ /* 0x000fe20000000000 */
[----:B------:R-:W-:Y:S01]  /*10a0*/  IMAD.HI R14, R13, 0x2, RZ ;  /* 0x000000020d0e7827 */ /* 0x000fe200078e02ff */
[----:B------:R-:W-:Y:S02]  /*10b0*/  CS2R R38, SRZ ;  /* 0x0000000000267805 */ /* 0x000fe4000001ff00 */
[----:B------:R-:W-:Y:S02]  /*10c0*/  CS2R R40, SRZ ;  /* 0x0000000000287805 */ /* 0x000fe4000001ff00 */
[----:B------:R-:W-:Y:S01]  /*10d0*/  CS2R R42, SRZ ;  /* 0x00000000002a7805 */ /* 0x000fe2000001ff00 */
[----:B------:R-:W-:Y:S01]  /*10e0*/  IMAD.HI R17, R17, 0x2, RZ ;  /* 0x0000000211117827 */ /* 0x000fe200078e02ff */
[----:B------:R-:W-:Y:S01]  /*10f0*/  IADD3.X R19, R14, UR5, R3, P0, P1 ;  /* 0x000000050e137c10 */ /* 0x000fe200087e2403 */
[----:B------:R-:W-:Y:S01]  /*1100*/  UMOV UR5, URZ ;  /* 0x0000003f00057c82 */ /* 0x000fe20008000000 */
[----:B------:R-:W-:Y:S01]  /*1110*/  CS2R R44, SRZ ;  /* 0x00000000002c7805 */ /* 0x000fe2000001ff00 */
[----:B--2---:R-:W-:Y:S01]  /*1120*/  IMAD R13, R12, R20, RZ ;  /* 0x000000140c0d7224 */ /* 0x004fe200078e02ff */
[----:B------:R-:W-:Y:S01]  /*1130*/  IADD3.X R17, R17, UR9, R8, P2, P3 ;  /* 0x0000000911117c10 */ /* 0x000fe200097e6408 */
[----:B------:R-:W-:Y:S01]  /*1140*/  IMAD R3, R7, 0x8, R16 ;  /* 0x0000000807037824 */ /* 0x000fe200078e0210 */
[----:B------:R-:W-:Y:S01]  /*1150*/  UIADD3.X UR11, UR5, 0x40000040, URZ, UP0, !UPT ;  /* 0x40000040050b7890 */ /* 0x000fe200087fe43f */
[----:B------:R-:W-:Y:S01]  /*1160*/  IMAD R8, R20, 0x20, R13 ;  /* 0x0000002014087824 */ /* 0x000fe200078e020d */
[CC--:B------:R-:W-:Y:S01]  /*1170*/  LEA R20, P0, R16.reuse, R18.reuse, 0x1 ;  /* 0x0000001210147211 */ /* 0x0c0fe200078008ff */
[----:B------:R-:W-:Y:S01]  /*1180*/  IMAD.MOV.U32 R65, RZ, RZ, RZ ;  /* 0x000000ffff417224 */ /* 0x000fe200078e00ff */
[C---:B------:R-:W-:Y:S01]  /*1190*/  LEA R18, P1, R3.reuse, R18, 0x1 ;  /* 0x0000001203127211 */ /* 0x040fe200078208ff */
[----:B------:R-:W-:Y:S01]  /*11a0*/  IMAD.MOV.U32 R23, RZ, RZ, RZ ;  /* 0x000000ffff177224 */ /* 0x000fe200078e00ff */
[-C--:B------:R-:W-:Y:S01]  /*11b0*/  LEA.HI.X.SX32 R21, R16, R19.reuse, 0x1, P0 ;  /* 0x0000001310157211 */ /* 0x080fe200000f0eff */
[----:B------:R-:W-:Y:S01]  /*11c0*/  IMAD.MOV.U32 R22, RZ, RZ, -0x800000 ;  /* 0xff800000ff167424 */ /* 0x000fe200078e00ff */
[----:B------:R-:W-:-:S02]  /*11d0*/  LEA.HI.X.SX32 R19, R3, R19, 0x1, P1 ;  /* 0x0000001303137211 */ /* 0x000fc400008f0eff */
[----:B------:R-:W-:Y:S02]  /*11e0*/  CS2R R46, SRZ ;  /* 0x00000000002e7805 */ /* 0x000fe4000001ff00 */
[----:B------:R-:W-:Y:S02]  /*11f0*/  SHF.R.S32.HI R3, RZ, 0x6, R5 ;  /* 0x00000006ff037819 */ /* 0x000fe40000011405 */
[----:B------:R-:W-:Y:S02]  /*1200*/  CS2R R48, SRZ ;  /* 0x0000000000307805 */ /* 0x000fe4000001ff00 */
[----:B------:R-:W-:Y:S02]  /*1210*/  LEA R14, P2, R13, R15, 0x1 ;  /* 0x0000000f0d0e7211 */ /* 0x000fe400078408ff */
[----:B------:R-:W-:Y:S02]  /*1220*/  CS2R R50, SRZ ;  /* 0x0000000000327805 */ /* 0x000fe4000001ff00 */
[----:B------:R-:W-:-:S02]  /*1230*/  SGXT R3, R3, 0x1 ;  /* 0x000000010303781a */ /* 0x000fc40000000200 */
[----:B------:R-:W-:Y:S02]  /*1240*/  CS2R R52, SRZ ;  /* 0x0000000000347805 */ /* 0x000fe4000001ff00 */
[C---:B------:R-:W-:Y:S02]  /*1250*/  LEA R12, P3, R8.reuse, R15, 0x1 ;  /* 0x0000000f080c7211 */ /* 0x040fe400078608ff */
[----:B------:R-:W-:Y:S02]  /*1260*/  CS2R R54, SRZ ;  /* 0x0000000000367805 */ /* 0x000fe4000001ff00 */
[----:B------:R-:W-:Y:S01]  /*1270*/  LOP3.LUT R3, R3, 0x90, RZ, 0xc0, !PT ;  /* 0x0000009003037812 */ /* 0x000fe200078ec0ff */
[----:B------:R-:W-:Y:S01]  /*1280*/  UMOV UR4, URZ ;  /* 0x0000003f00047c82 */ /* 0x000fe20008000000 */
[-C--:B------:R-:W-:Y:S01]  /*1290*/  LEA.HI.X.SX32 R15, R13, R17.reuse, 0x1, P2 ;  /* 0x000000110d0f7211 */ /* 0x080fe200010f0eff */
[----:B------:R-:W-:Y:S01]  /*12a0*/  UIADD3.64 UR26, UR10, 0x2, URZ ;  /* 0x000000020a1a7897 */ /* 0x000fe2000fffe03f */
[----:B------:R-:W-:Y:S01]  /*12b0*/  LEA.HI.X.SX32 R13, R8, R17, 0x1, P3 ;  /* 0x00000011080d7211 */ /* 0x000fe200018f0eff */
[----:B------:R-:W-:Y:S01]  /*12c0*/  IMAD.MOV.U32 R8, RZ, RZ, 0x3f800000 ;  /* 0x3f800000ff087424 */ /* 0x000fe200078e00ff */
[----:B------:R-:W-:Y:S01]  /*12d0*/  LOP3.LUT R67, R3, 0x37e, R2, 0x78, !PT ;  /* 0x0000037e03437812 */ /* 0x000fe200078e7802 */
[----:B------:R-:W-:Y:S01]  /*12e0*/  IMAD.MOV.U32 R17, RZ, RZ, 0x3f800000 ;  /* 0x3f800000ff117424 */ /* 0x000fe200078e00ff */
[----:B------:R-:W-:Y:S01]  /*12f0*/  LOP3.LUT R66, R10, 0x8, RZ, 0xfc, !PT ;  /* 0x000000080a427812 */ /* 0x000fe200078efcff */
[----:B------:R-:W-:Y:S01]  /*1300*/  UIADD3.64 UR14, UR10, 0x4, URZ ;  /* 0x000000040a0e7897 */ /* 0x000fe2000fffe03f */
[----:B------:R-:W-:-:S11]  /*1310*/  ULDC UR28, c[0x0][0x238] ;  /* 0x00008e00001c7ab9 */ /* 0x000fd60000000800 */
.L_x_1:
[----:B------:R-:W-:-:S04]  /*1320*/  IMAD.WIDE R56, R65, 0x2, R20 ;  /* 0x0000000241387825 */ /* 0x000fc800078e0214 */
[----:B------:R-:W-:Y:S01]  /*1330*/  IMAD.WIDE R58, R65, 0x2, R18 ;  /* 0x00000002413a7825 */ /* 0x000fe200078e0212 */
[----:B------:R-:W2:Y:S04]  /*1340*/  LDG.E.U16 R3, desc[UR22][R56.64] ;  /* 0x0000001638037981 */ /* 0x000ea8000c1e1500 */
[----:B------:R-:W3:Y:S01]  /*1350*/  LDG.E.U16 R73, desc[UR22][R58.64] ;  /* 0x000000163a497981 */ /* 0x000ee2000c1e1500 */
[----:B------:R-:W-:Y:S01]  /*1360*/  USHF.L.U32 UR6, UR21, 0x7, URZ ;  /* 0x0000000715067899 */ /* 0x000fe2000800063f */
[----:B------:R-:W-:Y:S01]  /*1370*/  IMAD.WIDE R68, R23, 0x2, R14 ;  /* 0x0000000217447825 */ /* 0x000fe200078e020e */
[----:B------:R-:W-:Y:S01]  /*1380*/  UMOV UR19, 0x40000040 ;  /* 0x4000004000137882 */ /* 0x000fe20000000000 */
[----:B------:R-:W-:Y:S01]  /*1390*/  BAR.SYNC.DEFER_BLOCKING 0x0 ;  /* 0x0000000000007b1d */ /* 0x000fe20000010000 */
[----:B------:R-:W-:-:S04]  /*13a0*/  ULOP3.LUT UR6, UR6, 0x600, URZ, 0xc0, !UPT ;  /* 0x0000060006067892 */ /* 0x000fc8000f8ec03f */
[----:B------:R-:W-:Y:S01]  /*13b0*/  ULEA.HI UR6, UR20, UR6, URZ, 0x1c ;  /* 0x0000000614067291 */ /* 0x000fe2000f8fe03f */
[----:B------:R-:W-:-:S03]  /*13c0*/  UMOV UR17, 0x40000040 ;  /* 0x4000004000117882 */ /* 0x000fc60000000000 */
[----:B------:R-:W-:Y:S01]  /*13d0*/  ULOP3.LUT UR16, UR6, 0x3fff, URZ, 0xc0, !UPT ;  /* 0x00003fff06107892 */ /* 0x000fe2000f8ec03f */
[----:B------:R-:W-:-:S03]  /*13e0*/  IMAD.WIDE R70, R23, 0x2, R12 ;  /* 0x0000000217467825 */ /* 0x000fc600078e020c */
[----:B------:R-:W-:Y:S01]  /*13f0*/  UIADD3 UR8, UP0, UR16, 0x80, URZ ;  /* 0x0000008010087890 */ /* 0x000fe2000ff1e03f */
[----:B------:R-:W-:-:S03]  /*1400*/  UMOV UR6, URZ ;  /* 0x0000003f00067c82 */ /* 0x000fc60008000000 */
[----:B------:R-:W-:-:S04]  /*1410*/  UIADD3.X UR9, UR6, 0x40000040, URZ, UP0, !UPT ;  /* 0x4000004006097890 */ /* 0x000fc800087fe43f */
[----:B------:R-:W-:Y:S02]  /*1420*/  UIADD3.64 UR24, UR8, 0x80, URZ ;  /* 0x0000008008187897 */ /* 0x000fe4000fffe03f */
[----:B------:R-:W-:Y:S01]  /*1430*/  UIADD3.64 UR12, UR8, 0x100, URZ ;  /* 0x00000100080c7897 */ /* 0x000fe2000fffe03f */
[----:B--2---:R0:W-:Y:S04]  /*1440*/  STS.U16 [R6+UR20+0x8000], R3 ;  /* 0x0080000306007988 */ /* 0x0041e80008000414 */
[----:B---3--:R-:W-:Y:S01]  /*1450*/  STS.U16 [R6+UR20+0x8400], R73 ;  /* 0x0084004906007988 */ /* 0x008fe20008000414 */
[----:B------:R1:W-:Y:S06]  /*1460*/  MEMBAR.ALL.CTA ;  /* 0x0000000000007992 */ /* 0x0003ec0000008000 */
[----:B-1----:R-:W1:Y:S02]  /*1470*/  FENCE.VIEW.ASYNC.S ;  /* 0x00000000000073c6 */ /* 0x002e640000000000 */
[----:B-1----:R-:W-:Y:S06]  /*1480*/  BAR.SYNC.DEFER_BLOCKING 0x0 ;  /* 0x0000000000007b1d */ /* 0x002fec0000010000 */
[----:B------:R-:W-:Y:S01]  /*1490*/  WARPGROUP.ARRIVE ;  /* 0x00000000000079c5 */ /* 0x000fe20000000000 */
[----:B------:R1:W2:Y:S04]  /*14a0*/  LDG.E.U16 R68, desc[UR22][R68.64] ;  /* 0x0000001644447981 */ /* 0x0002a8000c1e1500 */
[----:B------:R3:W4:Y:S01]  /*14b0*/  LDG.E.U16 R16, desc[UR22][R70.64] ;  /* 0x0000001646107981 */ /* 0x000722000c1e1500 */
[----:B------:R-:W-:Y:S04]  /*14c0*/  HGMMA.64x16x16.F32 R56, gdesc[UR16].tnspA, RZ, !UPT ;  /* 0x20200000103879f0 */ /* 0x000fe8000c7008ff */
[----:B------:R-:W-:Y:S04]  /*14d0*/  HGMMA.64x16x16.F32 R56, gdesc[UR8].tnspA, R56 ;  /* 0x20200000083879f0 */ /* 0x000fe80008700838 */
[----:B------:R-:W-:Y:S01]  /*14e0*/  HGMMA.64x16x16.F32 R56, gdesc[UR24].tnspA, R56 ;  /* 0x20200000183879f0 */ /* 0x000fe20008700838 */
[----:B-1----:R-:W-:-:S04]  /*14f0*/  IADD3 R69, P0, R75, UR4, RZ ;  /* 0x000000044b457c10 */ /* 0x002fc8000ff1e0ff */
[----:B0-----:R-:W-:Y:S01]  /*1500*/  IADD3 R3, P4, R69, 0x8, RZ ;  /* 0x0000000845037810 */ /* 0x001fe20007f9e0ff */
[----:B------:R-:W-:Y:S01]  /*1510*/  HGMMA.64x16x16.F32 R56, gdesc[UR12].tnspA, R56, gsb0 ;  /* 0x202000000c3879f0 */ /* 0x000fe20008000838 */
[----:B---3--:R-:W-:Y:S02]  /*1520*/  IMAD.X R70, RZ, RZ, UR5, P0 ;  /* 0x00000005ff467e24 */ /* 0x008fe400080e06ff */
[-C--:B------:R-:W-:Y:S02]  /*1530*/  ISETP.GT.U32.AND P1, PT, R3, R10.reuse, PT ;  /* 0x0000000a0300720c */ /* 0x080fe40003f24070 */
[CC--:B------:R-:W-:Y:S02]  /*1540*/  ISETP.GT.U32.AND P3, PT, R69.reuse, R10.reuse, PT ;  /* 0x0000000a4500720c */ /* 0x0c0fe40003f64070 */
[C---:B------:R-:W-:Y:S02]  /*1550*/  ISETP.GE.U32.AND P2, PT, R69.reuse, R10, PT ;  /* 0x0000000a4500720c */ /* 0x040fe40003f46070 */
[----:B------:R-:W-:-:S02]  /*1560*/  ISETP.GT.U32.AND P6, PT, R69, R66, PT ;  /* 0x000000424500720c */ /* 0x000fc40003fc4070 */
[CC--:B------:R-:W-:Y:S02]  /*1570*/  ISETP.GE.U32.AND P5, PT, R69.reuse, R66.reuse, PT ;  /* 0x000000424500720c */ /* 0x0c0fe40003fa6070 */
[----:B------:R-:W-:Y:S01]  /*1580*/  IADD3 R3, P0, R69, 0x9, RZ ;  /* 0x0000000945037810 */ /* 0x000fe20007f1e0ff */
[--C-:B------:R-:W-:Y:S01]  /*1590*/  IMAD.X R69, RZ, RZ, R70.reuse, P4 ;  /* 0x000000ffff457224 */ /* 0x100fe200020e0646 */
[C---:B------:R-:W-:Y:S02]  /*15a0*/  ISETP.GT.U32.AND.EX P6, PT, R70.reuse, RZ, PT, P6 ;  /* 0x000000ff4600720c */ /* 0x040fe40003fc4160 */
[----:B------:R-:W-:Y:S02]  /*15b0*/  ISETP.GE.U32.AND.EX P5, PT, R70, RZ, PT, P5 ;  /* 0x000000ff4600720c */ /* 0x000fe40003fa6150 */
[----:B------:R-:W-:Y:S01]  /*15c0*/  ISETP.GT.U32.AND.EX P1, PT, R69, RZ, PT, P1 ;  /* 0x000000ff4500720c */ /* 0x000fe20003f24110 */
[----:B------:R-:W-:Y:S01]  /*15d0*/  IMAD.X R69, RZ, RZ, R70, P0 ;  /* 0x000000ffff457224 */ /* 0x000fe200000e0646 */
[----:B------:R-:W-:-:S02]  /*15e0*/  ISETP.GT.U32.AND P0, PT, R3, R66, PT ;  /* 0x000000420300720c */ /* 0x000fc40003f04070 */
[C---:B------:R-:W-:Y:S02]  /*15f0*/  ISETP.GT.U32.AND.EX P3, PT, R70.reuse, RZ, PT, P3 ;  /* 0x000000ff4600720c */ /* 0x040fe40003f64130 */
[----:B------:R-:W-:Y:S02]  /*1600*/  ISETP.GT.U32.AND P4, PT, R3, R10, PT ;  /* 0x0000000a0300720c */ /* 0x000fe40003f84070 */
[C---:B------:R-:W-:Y:S02]  /*1610*/  ISETP.GT.U32.AND.EX P0, PT, R69.reuse, RZ, PT, P0 ;  /* 0x000000ff4500720c */ /* 0x040fe40003f04100 */
[----:B------:R-:W-:Y:S02]  /*1620*/  ISETP.GE.U32.AND.EX P2, PT, R70, RZ, PT, P2 ;  /* 0x000000ff4600720c */ /* 0x000fe40003f46120 */
[----:B------:R-:W-:Y:S01]  /*1630*/  ISETP.GT.U32.AND.EX P4, PT, R69, RZ, PT, P4 ;  /* 0x000000ff4500720c */ /* 0x000fe20003f84140 */
[----:B------:R-:W-:Y:S02]  /*1640*/  WARPGROUP.DEPBAR.LE gsb0, 0x0 ;  /* 0x00008000000079c5 */ /* 0x000fe40000010000 */
[----:B------:R-:W-:Y:S01]  /*1650*/  FMUL R58, R58, UR28 ;  /* 0x0000001c3a3a7c20 */ /* 0x000fe20008400000 */
[----:B------:R-:W-:Y:S01]  /*1660*/  FMUL R59, R59, UR28 ;  /* 0x0000001c3b3b7c20 */ /* 0x000fe20008400000 */
[----:B------:R-:W-:Y:S01]  /*1670*/  FMUL R62, R62, UR28 ;  /* 0x0000001c3e3e7c20 */ /* 0x000fe20008400000 */
[----:B------:R-:W-:Y:S02]  /*1680*/  BAR.SYNC.DEFER_BLOCKING 0x0 ;  /* 0x0000000000007b1d */ /* 0x000fe40000010000 */
[----:B------:R-:W-:-:S02]  /*1690*/  FSEL R58, R58, -INF , !P6 ;  /* 0xff8000003a3a7808 */ /* 0x000fc40007000000 */
[----:B------:R-:W-:Y:S01]  /*16a0*/  FSEL R59, R59, -INF , !P5 ;  /* 0xff8000003b3b7808 */ /* 0x000fe20006800000 */
[----:B------:R-:W-:Y:S01]  /*16b0*/  FMUL R63, R63, UR28 ;  /* 0x0000001c3f3f7c20 */ /* 0x000fe20008400000 */
[----:B------:R-:W-:Y:S02]  /*16c0*/  FSEL R62, R62, -INF , !P3 ;  /* 0xff8000003e3e7808 */ /* 0x000fe40005800000 */
[----:B------:R-:W-:Y:S02]  /*16d0*/  FMNMX R3, R58, R59, !PT ;  /* 0x0000003b3a037209 */ /* 0x000fe40007800000 */
[----:B------:R-:W-:Y:S02]  /*16e0*/  FSEL R63, R63, -INF , !P0 ;  /* 0xff8000003f3f7808 */ /* 0x000fe40004000000 */
[----:B------:R-:W-:Y:S01]  /*16f0*/  FMNMX R70, R62, R3, !PT ;  /* 0x000000033e467209 */ /* 0x000fe20007800000 */
[----:B------:R-:W-:Y:S01]  /*1700*/  FMUL R56, R56, UR28 ;  /* 0x0000001c38387c20 */ /* 0x000fe20008400000 */
[----:B------:R-:W-:-:S02]  /*1710*/  FMUL R57, R57, UR28 ;  /* 0x0000001c39397c20 */ /* 0x000fc40008400000 */
[----:B------:R-:W-:Y:S01]  /*1720*/  FMNMX R69, R63, R70, !PT ;  /* 0x000000463f457209 */ /* 0x000fe20007800000 */
[----:B------:R-:W-:Y:S01]  /*1730*/  FMUL R60, R60, UR28 ;  /* 0x0000001c3c3c7c20 */ /* 0x000fe20008400000 */
[----:B------:R-:W-:Y:S02]  /*1740*/  FSEL R56, R56, -INF , !P3 ;  /* 0xff80000038387808 */ /* 0x000fe40005800000 */
[----:B------:R-:W-:Y:S01]  /*1750*/  FSEL R57, R57, -INF , !P2 ;  /* 0xff80000039397808 */ /* 0x000fe20005000000 */
[----:B------:R-:W0:Y:S01]  /*1760*/  SHFL.BFLY PT, R74, R69, 0x2, 0x1f ;  /* 0x0c401f00454a7f89 */ /* 0x000e2200000e0000 */
[----:B------:R-:W-:Y:S01]  /*1770*/  FMUL R61, R61, UR28 ;  /* 0x0000001c3d3d7c20 */ /* 0x000fe20008400000 */
[----:B------:R-:W-:Y:S02]  /*1780*/  FSEL R60, R60, -INF , !P1 ;  /* 0xff8000003c3c7808 */ /* 0x000fe40004800000 */
[----:B------:R-:W-:Y:S02]  /*1790*/  FMNMX R3, R56, R57, !PT ;  /* 0x0000003938037209 */ /* 0x000fe40007800000 */
[----:B------:R-:W-:-:S02]  /*17a0*/  FSEL R61, R61, -INF , !P4 ;  /* 0xff8000003d3d7808 */ /* 0x000fc40006000000 */
[----:B------:R-:W-:-:S04]  /*17b0*/  FMNMX R70, R60, R3, !PT ;  /* 0x000000033c467209 */ /* 0x000fc80007800000 */
[----:B------:R-:W-:-:S05]  /*17c0*/  FMNMX R70, R61, R70, !PT ;  /* 0x000000463d467209 */ /* 0x000fca0007800000 */
[----:B------:R-:W1:Y:S01]  /*17d0*/  SHFL.BFLY PT, R3, R70, 0x2, 0x1f ;  /* 0x0c401f0046037f89 */ /* 0x000e6200000e0000 */
[----:B0-----:R-:W-:-:S05]  /*17e0*/  FMNMX R71, R69, R74, !PT ;  /* 0x0000004a45477209 */ /* 0x001fca0007800000 */
[----:B------:R-:W0:Y:S01]  /*17f0*/  SHFL.BFLY PT, R76, R71, 0x1, 0x1f ;  /* 0x0c201f00474c7f89 */ /* 0x000e2200000e0000 */
[----:B-1----:R-:W-:-:S05]  /*1800*/  FMNMX R3, R70, R3, !PT ;  /* 0x0000000346037209 */ /* 0x002fca0007800000 */
[----:B------:R-:W1:Y:S01]  /*1810*/  SHFL.BFLY PT, R74, R3, 0x1, 0x1f ;  /* 0x0c201f00034a7f89 */ /* 0x000e6200000e0000 */
[----:B0-----:R-:W-:-:S04]  /*1820*/  FMNMX R69, R71, R76, !PT ;  /* 0x0000004c47457209 */ /* 0x001fc80007800000 */
[----:B------:R-:W-:-:S05]  /*1830*/  FMNMX R73, R69, R22, !PT ;  /* 0x0000001645497209 */ /* 0x000fca0007800000 */
[----:B------:R-:W-:-:S04]  /*1840*/  FADD R58, R58, -R73 ;  /* 0x800000493a3a7221 */ /* 0x000fc80000000000 */
[----:B------:R-:W-:Y:S01]  /*1850*/  FMUL R76, R58, 1.4426950216293334961 ;  /* 0x3fb8aa3b3a4c7820 */ /* 0x000fe20000400000 */
[----:B------:R-:W-:Y:S01]  /*1860*/  FADD R58, R59, -R73 ;  /* 0x800000493b3a7221 */ /* 0x000fe20000000000 */
[----:B-1----:R-:W-:-:S03]  /*1870*/  FMNMX R59, R3, R74, !PT ;  /* 0x0000004a033b7209 */ /* 0x002fc60007800000 */
[----:B------:R-:W-:Y:S01]  /*1880*/  FMUL R58, R58, 1.4426950216293334961 ;  /* 0x3fb8aa3b3a3a7820 */ /* 0x000fe20000400000 */
[--C-:B------:R-:W-:Y:S01]  /*1890*/  FADD R62, R62, -R73.reuse ;  /* 0x800000493e3e7221 */ /* 0x100fe20000000000 */
[----:B------:R-:W-:Y:S01]  /*18a0*/  FMNMX R69, R59, R64, !PT ;  /* 0x000000403b457209 */ /* 0x000fe20007800000 */
[----:B------:R-:W-:Y:S02]  /*18b0*/  MUFU.EX2 R76, R76 ;  /* 0x0000004c004c7308 */ /* 0x000fe40000000800 */
[----:B------:R-:W-:Y:S01]  /*18c0*/  FMUL R62, R62, 1.4426950216293334961 ;  /* 0x3fb8aa3b3e3e7820 */ /* 0x000fe20000400000 */
[----:B------:R-:W-:Y:S01]  /*18d0*/  FADD R63, R63, -R73 ;  /* 0x800000493f3f7221 */ /* 0x000fe20000000000 */
[--C-:B------:R-:W-:Y:S01]  /*18e0*/  FADD R56, R56, -R69.reuse ;  /* 0x8000004538387221 */ /* 0x100fe20000000000 */
[----:B------:R-:W-:Y:S01]  /*18f0*/  FADD R57, R57, -R69 ;  /* 0x8000004539397221 */ /* 0x000fe20000000000 */
[----:B--2---:R-:W-:Y:S02]  /*1900*/  STS.U16 [R67+UR20+0x8000], R68 ;  /* 0x0080004443007988 */ /* 0x004fe40008000414 */
[----:B------:R-:W0:Y:S01]  /*1910*/  MUFU.EX2 R71, R58 ;  /* 0x0000003a00477308 */ /* 0x000e220000000800 */
[----:B------:R-:W-:Y:S01]  /*1920*/  FMUL R56, R56, 1.4426950216293334961 ;  /* 0x3fb8aa3b38387820 */ /* 0x000fe20000400000 */
[----:B----4-:R1:W-:Y:S01]  /*1930*/  STS.U16 [R67+UR20+0x8400], R16 ;  /* 0x0084001043007988 */ /* 0x0103e20008000414 */
[----:B------:R-:W-:Y:S01]  /*1940*/  FMUL R63, R63, 1.4426950216293334961 ;  /* 0x3fb8aa3b3f3f7820 */ /* 0x000fe20000400000 */
[----:B------:R-:W-:Y:S01]  /*1950*/  FMUL R57, R57, 1.4426950216293334961 ;  /* 0x3fb8aa3b39397820 */ /* 0x000fe20000400000 */
[----:B------:R2:W-:Y:S06]  /*1960*/  MEMBAR.ALL.CTA ;  /* 0x0000000000007992 */ /* 0x0005ec0000008000 */
[----:B--2---:R-:W2:Y:S01]  /*1970*/  FENCE.VIEW.ASYNC.S ;  /* 0x00000000000073c6 */ /* 0x004ea20000000000 */
[----:B------:R0:W3:Y:S08]  /*1980*/  MUFU.EX2 R59, R62 ;  /* 0x0000003e003b7308 */ /* 0x0000f00000000800 */
[----:B------:R3:W4:Y:S08]  /*1990*/  MUFU.EX2 R70, R63 ;  /* 0x0000003f00467308 */ /* 0x0007300000000800 */
[----:B------:R-:W-:Y:S08]  /*19a0*/  MUFU.EX2 R56, R56 ;  /* 0x0000003800387308 */ /* 0x000ff00000000800 */
[----:B------:R-:W5:Y:S01]  /*19b0*/  MUFU.EX2 R3, R57 ;  /* 0x0000003900037308 */ /* 0x000f620000000800 */
[----:B0-----:R-:W-:Y:S01]  /*19c0*/  FADD R62, R76, R71 ;  /* 0x000000474c3e7221 */ /* 0x001fe20000000000 */
[----:B------:R-:W-:Y:S01]  /*19d0*/  FADD R22, -R73, R22 ;  /* 0x0000001649167221 */ /* 0x000fe20000000100 */
[--C-:B------:R-:W-:Y:S01]  /*19e0*/  FADD R61, R61, -R69.reuse ;  /* 0x800000453d3d7221 */ /* 0x100fe20000000000 */
[----:B-1----:R-:W-:Y:S01]  /*19f0*/  FADD R16, -R69, R64 ;  /* 0x0000004045107221 */ /* 0x002fe20000000100 */
[----:B------:R-:W-:Y:S01]  /*1a00*/  FADD R60, R60, -R69 ;  /* 0x800000453c3c7221 */ /* 0x000fe20000000000 */
[----:B---3--:R-:W-:Y:S01]  /*1a10*/  FADD R63, R59, R62 ;  /* 0x0000003e3b3f7221 */ /* 0x008fe20000000000 */
[----:B------:R-:W-:Y:S01]  /*1a20*/  FMUL R22, R22, 1.4426950216293334961 ;  /* 0x3fb8aa3b16167820 */ /* 0x000fe20000400000 */
[----:B------:R-:W-:Y:S01]  /*1a30*/  FMUL R61, R61, 1.4426950216293334961 ;  /* 0x3fb8aa3b3d3d7820 */ /* 0x000fe20000400000 */
[----:B------:R-:W-:Y:S01]  /*1a40*/  FMUL R16, R16, 1.4426950216293334961 ;  /* 0x3fb8aa3b10107820 */ /* 0x000fe20000400000 */
[----:B------:R-:W-:Y:S01]  /*1a50*/  FMUL R60, R60, 1.4426950216293334961 ;  /* 0x3fb8aa3b3c3c7820 */ /* 0x000fe20000400000 */
[----:B----4-:R-:W-:-:S02]  /*1a60*/  FADD R62, R70, R63 ;  /* 0x0000003f463e7221 */ /* 0x010fc40000000000 */
[----:B------:R-:W0:Y:S01]  /*1a70*/  MUFU.EX2 R22, R22 ;  /* 0x0000001600167308 */ /* 0x000e220000000800 */
[----:B-----5:R-:W-:Y:S01]  /*1a80*/  FADD R63, R56, R3 ;  /* 0x00000003383f7221 */ /* 0x020fe20000000000 */
[----:B------:R-:W-:-:S06]  /*1a90*/  F2FP.F16.F32.PACK_AB R56, R3, R56 ;  /* 0x000000380338723e */ /* 0x000fcc00000000ff */
[----:B------:R-:W1:Y:S08]  /*1aa0*/  MUFU.EX2 R3, R16 ;  /* 0x0000001000037308 */ /* 0x000e700000000800 */
[----:B------:R-:W3:Y:S08]  /*1ab0*/  MUFU.EX2 R58, R60 ;  /* 0x0000003c003a7308 */ /* 0x000ef00000000800 */
[----:B------:R-:W4:Y:S01]  /*1ac0*/  MUFU.EX2 R61, R61 ;  /* 0x0000003d003d7308 */ /* 0x000f220000000800 */
[-C--:B0-----:R-:W-:Y:S01]  /*1ad0*/  FMUL R26, R26, R22.reuse ;  /* 0x000000161a1a7220 */ /* 0x081fe20000400000 */
[-C--:B------:R-:W-:Y:S01]  /*1ae0*/  FMUL R27, R27, R22.reuse ;  /* 0x000000161b1b7220 */ /* 0x080fe20000400000 */
        /* <DEDUP_REMOVED lines=13> */
[----:B------:R-:W-:Y:S01]  /*1bc0*/  FMUL R55, R55, R22 ;  /* 0x0000001637377220 */ /* 0x000fe20000400000 */
[-C--:B-1----:R-:W-:Y:S01]  /*1bd0*/  FMUL R24, R24, R3.reuse ;  /* 0x0000000318187220 */ /* 0x082fe20000400000 */
        /* <DEDUP_REMOVED lines=15> */
[----:B---3--:R-:W-:Y:S01]  /*1cd0*/  FADD R60, R58, R63 ;  /* 0x0000003f3a3c7221 */ /* 0x008fe20000000000 */
[----:B------:R-:W-:-:S02]  /*1ce0*/  F2FP.F16.F32.PACK_AB R57, R71, R76 ;  /* 0x0000004c4739723e */ /* 0x000fc400000000ff */
[----:B------:R-:W-:Y:S02]  /*1cf0*/  F2FP.F16.F32.PACK_AB R59, R70, R59 ;  /* 0x0000003b463b723e */ /* 0x000fe400000000ff */
[C---:B----4-:R-:W-:Y:S01]  /*1d00*/  F2FP.F16.F32.PACK_AB R58, R61.reuse, R58 ;  /* 0x0000003a3d3a723e */ /* 0x050fe200000000ff */
[----:B--2---:R-:W-:Y:S06]  /*1d10*/  BAR.SYNC.DEFER_BLOCKING 0x0 ;  /* 0x0000000000007b1d */ /* 0x004fec0000010000 */
[----:B------:R-:W-:Y:S01]  /*1d20*/  UMOV UR19, 0xc0000010 ;  /* 0xc000001000137882 */ /* 0x000fe20000000000 */
[----:B------:R-:W-:Y:S01]  /*1d30*/  FADD R60, R61, R60 ;  /* 0x0000003c3d3c7221 */ /* 0x000fe20000000000 */
[----:B------:R-:W-:-:S06]  /*1d40*/  WARPGROUP.ARRIVE ;  /* 0x00000000000079c5 */ /* 0x000fcc0000000000 */
[----:B------:R-:W-:Y:S01]  /*1d50*/  HGMMA.64x64x16.F32 R24, R56, gdesc[UR16], R24, gsb0 ;  /* 0x00e0001038187df0 */ /* 0x000fe20008000818 */
[----:B------:R-:W0:Y:S04]  /*1d60*/  SHFL.BFLY PT, R63, R62, 0x2, 0x1f ;  /* 0x0c401f003e3f7f89 */ /* 0x000e2800000e0000 */
[----:B------:R-:W1:Y:S01]  /*1d70*/  SHFL.BFLY PT, R61, R60, 0x2, 0x1f ;  /* 0x0c401f003c3d7f89 */ /* 0x000e6200000e0000 */
[----:B------:R-:W-:-:S04]  /*1d80*/  UIADD3 UR4, UP0, UR4, 0x10, URZ ;  /* 0x0000001004047890 */ /* 0x000fc8000ff1e03f */
[----:B------:R-:W-:Y:S01]  /*1d90*/  UIADD3.X UR5, URZ, UR5, URZ, UP0, !UPT ;  /* 0x000000053f057290 */ /* 0x000fe200087fe43f */
[----:B0-----:R-:W-:Y:S01]  /*1da0*/  FADD R63, R62, R63 ;  /* 0x0000003f3e3f7221 */ /* 0x001fe20000000000 */
[----:B-1----:R-:W-:-:S04]  /*1db0*/  FADD R61, R60, R61 ;  /* 0x0000003d3c3d7221 */ /* 0x002fc80000000000 */
[----:B------:R-:W0:Y:S04]  /*1dc0*/  SHFL.BFLY PT, R64, R63, 0x1, 0x1f ;  /* 0x0c201f003f407f89 */ /* 0x000e2800000e0000 */
[----:B------:R-:W1:Y:S01]  /*1dd0*/  SHFL.BFLY PT, R16, R61, 0x1, 0x1f ;  /* 0x0c201f003d107f89 */ /* 0x000e6200000e0000 */
[----:B------:R-:W-:Y:S01]  /*1de0*/  IMAD.U32 R62, RZ, RZ, UR5 ;  /* 0x00000005ff3e7e24 */ /* 0x000fe2000f8e00ff */
[----:B------:R-:W-:-:S04]  /*1df0*/  ISETP.LE.U32.AND P0, PT, R72, UR4, PT ;  /* 0x0000000448007c0c */ /* 0x000fc8000bf03070 */
[----:B------:R-:W-:Y:S01]  /*1e00*/  ISETP.GE.U32.AND.EX P0, PT, R62, RZ, PT, P0 ;  /* 0x000000ff3e00720c */ /* 0x000fe20003f06100 */
[----:B------:R-:W-:Y:S02]  /*1e10*/  IMAD R23, R9, 0x10, R23 ;  /* 0x0000001009177824 */ /* 0x000fe400078e0217 */
[----:B------:R-:W-:Y:S02]  /*1e20*/  IMAD R65, R7, 0x10, R65 ;  /* 0x0000001007417824 */ /* 0x000fe400078e0241 */
[----:B0-----:R-:W-:Y:S01]  /*1e30*/  FADD R71, R63, R64 ;  /* 0x000000403f477221 */ /* 0x001fe20000000000 */
[----:B-1----:R-:W-:-:S03]  /*1e40*/  FADD R16, R61, R16 ;  /* 0x000000103d107221 */ /* 0x002fc60000000000 */
[----:B------:R-:W-:Y:S01]  /*1e50*/  FFMA R17, R22, R17, R71 ;  /* 0x0000001116117223 */ /* 0x000fe20000000047 */
[--C-:B------:R-:W-:Y:S02]  /*1e60*/  IMAD.MOV.U32 R64, RZ, RZ, R69.reuse ;  /* 0x000000ffff407224 */ /* 0x100fe400078e0045 */
[----:B------:R-:W-:Y:S01]  /*1e70*/  FFMA R8, R3, R8, R16 ;  /* 0x0000000803087223 */ /* 0x000fe20000000010 */
[----:B------:R-:W-:Y:S02]  /*1e80*/  IMAD.MOV.U32 R16, RZ, RZ, R69 ;  /* 0x000000ffff107224 */ /* 0x000fe400078e0045 */
[--C-:B------:R-:W-:Y:S02]  /*1e90*/  IMAD.MOV.U32 R3, RZ, RZ, R73.reuse ;  /* 0x000000ffff037224 */ /* 0x100fe400078e0049 */
[----:B------:R-:W-:Y:S01]  /*1ea0*/  IMAD.MOV.U32 R22, RZ, RZ, R73 ;  /* 0x000000ffff167224 */ /* 0x000fe200078e0049 */
[----:B------:R-:W-:Y:S02]  /*1eb0*/  WARPGROUP.DEPBAR.LE gsb0, 0x0 ;  /* 0x00008000000079c5 */ /* 0x000fe40000010000 */
[----:B------:R-:W-:Y:S05]  /*1ec0*/  @!P0 BRA `(.L_x_1) ;  /* 0xfffffff400148947 */ /* 0x000fea000383ffff */
.L_x_0:
[----:B------:R-:W-:Y:S02]  /*1ed0*/  IMAD.MOV.U32 R6, RZ, RZ, R17 ;  /* 0x000000ffff067224 */ /* 0x000fe400078e0011 */
[----:B------:R-:W-:Y:S01]  /*1ee0*/  FMUL R9, R50, 0.25 ;  /* 0x3e80000032097820 */ /* 0x000fe20000400000 */
[----:B------:R-:W-:Y:S01]  /*1ef0*/  FMUL R20, R31, 0.25 ;  /* 0x3e8000001f147820 */ /* 0x000fe20000400000 */
[----:B------:R-:W-:Y:S01]  /*1f00*/  FMUL R10, R55, 0.25 ;  /* 0x3e800000370a7820 */ /* 0x000fe20000400000 */
[----:B------:R-:W-:Y:S01]  /*1f10*/  FMUL R12, R51, 0.25 ;  /* 0x3e800000330c7820 */ /* 0x000fe20000400000 */
[----:B------:R-:W-:Y:S01]  /*1f20*/  FSETP.GT.AND P1, PT, |R6|, 8.50705917302346158658e+37, PT ;  /* 0x7e8000000600780b */ /* 0x000fe20003f24200 */
[----:B------:R-:W-:Y:S01]  /*1f30*/  FMUL R17, R26, 0.25 ;  /* 0x3e8000001a117820 */ /* 0x000fe20000400000 */
[----:B------:R-:W-:Y:S01]  /*1f40*/  FMUL R14, R47, 0.25 ;  /* 0x3e8000002f0e7820 */ /* 0x000fe20000400000 */
[----:B------:R-:W-:Y:S01]  /*1f50*/  FMUL R13, R38, 0.25 ;  /* 0x3e800000260d7820 */ /* 0x000fe20000400000 */
[----:B------:R-:W-:Y:S01]  /*1f60*/  FSEL R50, R9, R50, P1 ;  /* 0x0000003209327208 */ /* 0x000fe20000800000 */
[----:B------:R-:W-:Y:S01]  /*1f70*/  FMUL R9, R42, 0.25 ;  /* 0x3e8000002a097820 */ /* 0x000fe20000400000 */
[----:B------:R-:W-:Y:S01]  /*1f80*/  FSEL R63, R20, R31, P1 ;  /* 0x0000001f143f7208 */ /* 0x000fe20000800000 */
[----:B------:R-:W-:Y:S01]  /*1f90*/  IMAD.MOV.U32 R20, RZ, RZ, R8 ;  /* 0x000000ffff147224 */ /* 0x000fe200078e0008 */
[----:B------:R-:W-:Y:S01]  /*1fa0*/  FSEL R23, R10, R55, P1 ;  /* 0x000000370a177208 */ /* 0x000fe20000800000 */
[----:B------:R-:W-:Y:S01]  /*1fb0*/  FMUL R10, R43, 0.25 ;  /* 0x3e8000002b0a7820 */ /* 0x000fe20000400000 */
[----:B------:R-:W-:Y:S01]  /*1fc0*/  FSEL R42, R9, R42, P1 ;  /* 0x0000002a092a7208 */ /* 0x000fe20000800000 */
[----:B------:R-:W-:Y:S01]  /*1fd0*/  FMUL R9, R30, 0.25 ;  /* 0x3e8000001e097820 */ /* 0x000fe20000400000 */
[----:B------:R-:W-:Y:S01]  /*1fe0*/  FSETP.GT.AND P2, PT, |R20|, 8.50705917302346158658e+37, PT ;  /* 0x7e8000001400780b */ /* 0x000fe20003f44200 */
[----:B------:R-:W-:Y:S01]  /*1ff0*/  FMUL R18, R35, 0.25 ;  /* 0x3e80000023127820 */ /* 0x000fe20000400000 */
[----:B------:R-:W-:Y:S01]  /*2000*/  FSEL R51, R12, R51, P1 ;  /* 0x000000330c337208 */ /* 0x000fe20000800000 */
        /* <DEDUP_REMOVED lines=18> */
[----:B------:R-:W-:Y:S01]  /*2130*/  BAR.SYNC.DEFER_BLOCKING 0x0 ;  /* 0x0000000000007b1d */ /* 0x000fe20000010000 */
        /* <DEDUP_REMOVED lines=11> */
[----:B------:R-:W-:Y:S01]  /*21f0*/  ULDC.64 UR4, c[0x0][0x270] ;  /* 0x00009c0000047ab9 */ /* 0x000fe20000000a00 */
[----:B------:R-:W0:Y:S01]  /*2200*/  LDC R27, c[0x0][0x278] ;  /* 0x00009e00ff1b7b82 */ /* 0x000e220000000800 */
[----:B------:R-:W-:Y:S01]  /*2210*/  FSEL R69, R9, R28, P2 ;  /* 0x0000001c09457208 */ /* 0x000fe20001000000 */
[----:B------:R-:W-:Y:S01]  /*2220*/  FMUL R9, R24, 0.25 ;  /* 0x3e80000018097820 */ /* 0x000fe20000400000 */
[----:B------:R-:W-:Y:S01]  /*2230*/  FSEL R45, R8, R45, P2 ;  /* 0x0000002d082d7208 */ /* 0x000fe20001000000 */
[----:B------:R-:W-:Y:S01]  /*2240*/  FMUL R8, R37, 0.25 ;  /* 0x3e80000025087820 */ /* 0x000fe20000400000 */
[----:B------:R-:W-:Y:S01]  /*2250*/  FSEL R41, R18, R41, P2 ;  /* 0x0000002912297208 */ /* 0x000fe20001000000 */
[----:B------:R-:W-:Y:S01]  /*2260*/  FMUL R18, R29, 0.25 ;  /* 0x3e8000001d127820 */ /* 0x000fe20000400000 */
[----:B------:R-:W-:Y:S01]  /*2270*/  FSEL R61, R17, R32, P2 ;  /* 0x00000020113d7208 */ /* 0x000fe20001000000 */
[----:B------:R-:W-:Y:S01]  /*2280*/  UIMAD UR4, UR7, UR4, URZ ;  /* 0x00000004070472a4 */ /* 0x000fe2000f8e023f */
[----:B------:R-:W-:-:S02]  /*2290*/  LOP3.LUT R17, R5, 0x7, RZ, 0xc0, !PT ;  /* 0x0000000705117812 */ /* 0x000fc400078ec0ff */
[C---:B------:R-:W-:Y:S02]  /*22a0*/  FSETP.GEU.AND P5, PT, |R6|.reuse, 1.175494350822287508e-38, PT ;  /* 0x008000000600780b */ /* 0x040fe40003fae200 */
[----:B------:R-:W-:Y:S01]  /*22b0*/  FSEL R77, R9, R24, P2 ;  /* 0x00000018094d7208 */ /* 0x000fe20001000000 */
[----:B------:R-:W-:Y:S01]  /*22c0*/  FMUL R9, R6, 8388608 ;  /* 0x4b00000006097820 */ /* 0x000fe20000400000 */
[----:B------:R-:W-:Y:S01]  /*22d0*/  FSEL R55, R8, R37, P2 ;  /* 0x0000002508377208 */ /* 0x000fe20001000000 */
[----:B------:R-:W-:Y:S01]  /*22e0*/  FMUL R8, R33, 0.25 ;  /* 0x3e80000021087820 */ /* 0x000fe20000400000 */
[----:B------:R-:W-:Y:S02]  /*22f0*/  FSEL R67, R18, R29, P2 ;  /* 0x0000001d12437208 */ /* 0x000fe40001000000 */
[----:B------:R-:W-:Y:S02]  /*2300*/  LOP3.LUT P0, RZ, R5, 0x100, RZ, 0xc0, !PT ;  /* 0x0000010005ff7812 */ /* 0x000fe4000780c0ff */
[----:B------:R-:W-:-:S02]  /*2310*/  LEA R18, R17, UR20, 0x4 ;  /* 0x0000001411127c11 */ /* 0x000fc4000f8e20ff */
[C---:B------:R-:W-:Y:S01]  /*2320*/  LOP3.LUT R29, R5.reuse, 0x1f0, RZ, 0xc0, !PT ;  /* 0x000001f0051d7812 */ /* 0x040fe200078ec0ff */
[----:B0-----:R-:W-:Y:S01]  /*2330*/  IMAD R36, R4, R27, RZ ;  /* 0x0000001b04247224 */ /* 0x001fe200078e02ff */
[C---:B------:R-:W-:Y:S01]  /*2340*/  LOP3.LUT R26, R5.reuse, 0x8, RZ, 0xc0, !PT ;  /* 0x00000008051a7812 */ /* 0x040fe200078ec0ff */
[----:B------:R-:W-:Y:S01]  /*2350*/  IMAD.SHL.U32 R5, R5, 0x4, RZ ;  /* 0x0000000405057824 */ /* 0x000fe200078e00ff */
[----:B------:R-:W-:Y:S01]  /*2360*/  FSETP.GEU.AND P4, PT, R6, 1.175494350822287508e-38, PT ;  /* 0x008000000600780b */ /* 0x000fe20003f8e000 */
[----:B------:R-:W-:Y:S01]  /*2370*/  IMAD R28, R17, -0x8, R18 ;  /* 0xfffffff8111c7824 */ /* 0x000fe200078e0212 */
[----:B------:R-:W-:Y:S01]  /*2380*/  FSEL R22, R7, R54, P1 ;  /* 0x0000003607167208 */ /* 0x000fe20000800000 */
[----:B------:R-:W-:Y:S01]  /*2390*/  FMUL R7, R46, 0.25 ;  /* 0x3e8000002e077820 */ /* 0x000fe20000400000 */
[----:B------:R-:W-:Y:S01]  /*23a0*/  FSEL R9, R9, R6, !P4 ;  /* 0x0000000609097208 */ /* 0x000fe20006000000 */
[----:B------:R-:W-:Y:S01]  /*23b0*/  @P1 FMUL R6, R6, 0.25 ;  /* 0x3e80000006061820 */ /* 0x000fe20000400000 */
[----:B------:R-:W-:Y:S01]  /*23c0*/  FSEL R59, R8, R33, P2 ;  /* 0x00000021083b7208 */ /* 0x000fe20001000000 */
[----:B------:R-:W-:Y:S01]  /*23d0*/  FMUL R8, R25, 0.25 ;  /* 0x3e80000019087820 */ /* 0x000fe20000400000 */
[----:B------:R-:W-:Y:S01]  /*23e0*/  LOP3.LUT R17, R5, 0x3c0, RZ, 0xc0, !PT ;  /* 0x000003c005117812 */ /* 0x000fe200078ec0ff */
[----:B------:R-:W-:Y:S01]  /*23f0*/  FMUL R5, R20, 8388608 ;  /* 0x4b00000014057820 */ /* 0x000fe20000400000 */
[----:B------:R-:W-:Y:S01]  /*2400*/  FSEL R14, R7, R46, P1 ;  /* 0x0000002e070e7208 */ /* 0x000fe20000800000 */
[----:B------:R-:W-:Y:S01]  /*2410*/  FMUL R7, R34, 0.25 ;  /* 0x3e80000022077820 */ /* 0x000fe20000400000 */
[----:B------:R-:W-:Y:S01]  /*2420*/  FSETP.GEU.AND P3, PT, R20, 1.175494350822287508e-38, PT ;  /* 0x008000001400780b */ /* 0x000fe20003f6e000 */
[----:B------:R-:W-:Y:S01]  /*2430*/  @!P5 FMUL R6, R6, 16777216 ;  /* 0x4b8000000606d820 */ /* 0x000fe20000400000 */
[----:B------:R-:W-:Y:S01]  /*2440*/  FSEL R75, R8, R25, P2 ;  /* 0x00000019084b7208 */ /* 0x000fe20001000000 */
[----:B------:R-:W-:Y:S01]  /*2450*/  IMAD.IADD R25, R17, 0x1, R28 ;  /* 0x0000000111197824 */ /* 0x000fe200078e021c */
[----:B------:R-:W-:Y:S01]  /*2460*/  FSEL R8, R5, R20, !P3 ;  /* 0x0000001405087208 */ /* 0x000fe20005800000 */
[----:B------:R-:W-:Y:S01]  /*2470*/  VIADD R17, R9, 0xc0cafb0d ;  /* 0xc0cafb0d09117836 */ /* 0x000fe20000000000 */
[----:B------:R-:W-:Y:S01]  /*2480*/  FSEL R7, R7, R34, P1 ;  /* 0x0000002207077208 */ /* 0x000fe20000800000 */
[----:B------:R-:W0:Y:S01]  /*2490*/  MUFU.RCP R6, R6 ;  /* 0x0000000600067308 */ /* 0x000e220000001000 */
[----:B------:R-:W-:Y:S01]  /*24a0*/  FSETP.GEU.AND P1, PT, |R20|, 1.175494350822287508e-38, PT ;  /* 0x008000001400780b */ /* 0x000fe20003f2e200 */
[----:B------:R-:W-:-:S02]  /*24b0*/  VIADD R4, R8, 0xc0cafb0d ;  /* 0xc0cafb0d08047836 */ /* 0x000fc40000000000 */
[----:B------:R-:W-:Y:S01]  /*24c0*/  @P2 FMUL R20, R20, 0.25 ;  /* 0x3e80000014142820 */ /* 0x000fe20000400000 */
[----:B------:R-:W-:Y:S01]  /*24d0*/  FSEL R19, RZ, -23, P3 ;  /* 0xc1b80000ff137808 */ /* 0x000fe20001800000 */
[----:B------:R-:W-:Y:S01]  /*24e0*/  @!P5 FMUL R7, R7, 16777216 ;  /* 0x4b8000000707d820 */ /* 0x000fe20000400000 */
[----:B------:R-:W-:Y:S01]  /*24f0*/  LOP3.LUT R24, R17, 0xff800000, RZ, 0xc0, !PT ;  /* 0xff80000011187812 */ /* 0x000fe200078ec0ff */
[----:B------:R-:W-:Y:S01]  /*2500*/  IMAD R18, R26, 0x200, R18 ;  /* 0x000002001a127824 */ /* 0x000fe200078e0212 */
[----:B------:R-:W-:Y:S01]  /*2510*/  LOP3.LUT R5, R4, 0xff800000, RZ, 0xc0, !PT ;  /* 0xff80000004057812 */ /* 0x000fe200078ec0ff */
[----:B------:R-:W-:Y:S01]  /*2520*/  @!P5 FMUL R50, R50, 16777216 ;  /* 0x4b8000003232d820 */ /* 0x000fe20000400000 */
[----:B------:R-:W-:Y:S01]  /*2530*/  I2FP.F32.S32 R21, R24 ;  /* 0x0000001800157245 */ /* 0x000fe20000201400 */
[----:B------:R-:W-:Y:S01]  /*2540*/  IMAD.IADD R24, R9, 0x1, -R24 ;  /* 0x0000000109187824 */ /* 0x000fe200078e0a18 */
[----:B------:R-:W-:Y:S01]  /*2550*/  I2FP.F32.S32 R4, R5 ;  /* 0x0000000500047245 */ /* 0x000fe20000201400 */
[----:B------:R-:W-:-:S02]  /*2560*/  IMAD.IADD R5, R8, 0x1, -R5 ;  /* 0x0000000108057824 */ /* 0x000fc400078e0a05 */
[----:B------:R-:W-:Y:S01]  /*2570*/  @!P1 FMUL R20, R20, 16777216 ;  /* 0x4b80000014149820 */ /* 0x000fe20000400000 */
[----:B------:R-:W-:Y:S01]  /*2580*/  LEA.HI R17, R26, R25, RZ, 0x1f ;  /* 0x000000191a117211 */ /* 0x000fe200078ff8ff */
[----:B------:R-:W-:Y:S01]  /*2590*/  FADD R24, R24, -1 ;  /* 0xbf80000018187421 */ /* 0x000fe20000000000 */
[----:B------:R-:W-:Y:S01]  /*25a0*/  FFMA.FTZ R19, R4, 1.1920928955078125e-07, R19 ;  /* 0x3400000004137823 */ /* 0x000fe20000010013 */
[----:B0-----:R-:W-:Y:S01]  /*25b0*/  FMUL R25, R6, R7 ;  /* 0x0000000706197220 */ /* 0x001fe20000400000 */
[----:B------:R0:W1:Y:S01]  /*25c0*/  MUFU.RCP R4, R20 ;  /* 0x0000001400047308 */ /* 0x0000620000001000 */
[----:B------:R-:W-:Y:S02]  /*25d0*/  IMAD.MOV.U32 R7, RZ, RZ, 0x3dc6b27f ;  /* 0x3dc6b27fff077424 */ /* 0x000fe400078e00ff */
[----:B------:R-:W-:Y:S01]  /*25e0*/  @!P5 FMUL R23, R23, 16777216 ;  /* 0x4b8000001717d820 */ /* 0x000fe20000400000 */
[----:B------:R-:W-:Y:S01]  /*25f0*/  IMAD R29, R29, 0x8, R18 ;  /* 0x000000081d1d7824 */ /* 0x000fe200078e0212 */
[----:B------:R-:W-:Y:S01]  /*2600*/  FSEL R18, RZ, -23, P4 ;  /* 0xc1b80000ff127808 */ /* 0x000fe20002000000 */
[----:B------:R-:W-:Y:S01]  /*2610*/  @!P5 FMUL R22, R22, 16777216 ;  /* 0x4b8000001616d820 */ /* 0x000fe20000400000 */
[----:B------:R-:W-:Y:S01]  /*2620*/  @!P5 FMUL R51, R51, 16777216 ;  /* 0x4b8000003333d820 */ /* 0x000fe20000400000 */
[----:B------:R-:W-:Y:S01]  /*2630*/  @!P5 FMUL R15, R15, 16777216 ;  /* 0x4b8000000f0fd820 */ /* 0x000fe20000400000 */
[----:B------:R-:W-:Y:S01]  /*2640*/  @!P5 FMUL R14, R14, 16777216 ;  /* 0x4b8000000e0ed820 */ /* 0x000fe20000400000 */
[----:B0-----:R-:W-:Y:S01]  /*2650*/  FADD R20, R5, -1 ;  /* 0xbf80000005147421 */ /* 0x001fe20000000000 */
[----:B------:R-:W-:Y:S01]  /*2660*/  FFMA.FTZ R18, R21, 1.1920928955078125e-07, R18 ;  /* 0x3400000015127823 */ /* 0x000fe20000010012 */
[----:B------:R-:W-:Y:S01]  /*2670*/  @!P5 FMUL R43, R43, 16777216 ;  /* 0x4b8000002b2bd820 */ /* 0x000fe20000400000 */
[----:B------:R-:W-:Y:S01]  /*2680*/  @!P5 FMUL R42, R42, 16777216 ;  /* 0x4b8000002a2ad820 */ /* 0x000fe20000400000 */
[-C--:B------:R-:W-:Y:S01]  /*2690*/  FFMA.FTZ R5, R20, R7.reuse, -0.16845393180847167969 ;  /* 0xbe2c7f3014057423 */ /* 0x080fe20000010007 */
[----:B------:R-:W-:Y:S01]  /*26a0*/  FFMA.FTZ R7, R24, R7, -0.16845393180847167969 ;  /* 0xbe2c7f3018077423 */ /* 0x000fe20000010007 */
[----:B------:R-:W-:Y:S01]  /*26b0*/  @!P5 FMUL R12, R12, 16777216 ;  /* 0x4b8000000c0cd820 */ /* 0x000fe20000400000 */
[----:B------:R-:W-:Y:S01]  /*26c0*/  @!P5 FMUL R10, R10, 16777216 ;  /* 0x4b8000000a0ad820 */ /* 0x000fe20000400000 */
[----:B------:R-:W-:Y:S01]  /*26d0*/  FFMA.FTZ R5, R20, R5, 0.1716887056827545166 ;  /* 0x3e2fcf2a14057423 */ /* 0x000fe20000010005 */
[----:B------:R-:W-:Y:S01]  /*26e0*/  FFMA.FTZ R7, R24, R7, 0.1716887056827545166 ;  /* 0x3e2fcf2a18077423 */ /* 0x000fe20000010007 */
[----:B------:R-:W-:Y:S01]  /*26f0*/  @!P5 FMUL R13, R13, 16777216 ;  /* 0x4b8000000d0dd820 */ /* 0x000fe20000400000 */
[----:B------:R-:W-:Y:S01]  /*2700*/  @!P5 FMUL R63, R63, 16777216 ;  /* 0x4b8000003f3fd820 */ /* 0x000fe20000400000 */
[----:B------:R-:W-:Y:S01]  /*2710*/  FFMA.FTZ R5, R20, R5, -0.17900948226451873779 ;  /* 0xbe374e4314057423 */ /* 0x000fe20000010005 */
[----:B------:R-:W-:Y:S01]  /*2720*/  FFMA.FTZ R7, R24, R7, -0.17900948226451873779 ;  /* 0xbe374e4318077423 */ /* 0x000fe20000010007 */
[----:B------:R-:W-:Y:S01]  /*2730*/  @!P5 FMUL R65, R65, 16777216 ;  /* 0x4b8000004141d820 */ /* 0x000fe20000400000 */
[----:B------:R-:W-:Y:S01]  /*2740*/  @!P5 FMUL R71, R71, 16777216 ;  /* 0x4b8000004747d820 */ /* 0x000fe20000400000 */
[----:B------:R-:W-:Y:S01]  /*2750*/  FFMA.FTZ R5, R20, R5, 0.20512372255325317383 ;  /* 0x3e520bf414057423 */ /* 0x000fe20000010005 */
[----:B------:R-:W-:Y:S01]  /*2760*/  FFMA.FTZ R7, R24, R7, 0.20512372255325317383 ;  /* 0x3e520bf418077423 */ /* 0x000fe20000010007 */
[----:B------:R-:W-:Y:S01]  /*2770*/  @!P5 FMUL R73, R73, 16777216 ;  /* 0x4b8000004949d820 */ /* 0x000fe20000400000 */
[----:B------:R-:W-:Y:S01]  /*2780*/  @!P1 FMUL R67, R67, 16777216 ;  /* 0x4b80000043439820 */ /* 0x000fe20000400000 */
[----:B------:R-:W-:Y:S01]  /*2790*/  FFMA.FTZ R5, R20, R5, -0.24046532809734344482 ;  /* 0xbe763c8b14057423 */ /* 0x000fe20000010005 */
[----:B------:R-:W-:Y:S01]  /*27a0*/  FFMA.FTZ R7, R24, R7, -0.24046532809734344482 ;  /* 0xbe763c8b18077423 */ /* 0x000fe20000010007 */
[----:B------:R-:W-:Y:S01]  /*27b0*/  @!P1 FMUL R69, R69, 16777216 ;  /* 0x4b80000045459820 */ /* 0x000fe20000400000 */
[----:B------:R-:W-:Y:S01]  /*27c0*/  @!P1 FMUL R75, R75, 16777216 ;  /* 0x4b8000004b4b9820 */ /* 0x000fe20000400000 */
[----:B------:R-:W-:Y:S01]  /*27d0*/  FFMA.FTZ R5, R20, R5, 0.28857114911079406738 ;  /* 0x3e93bf9914057423 */ /* 0x000fe20000010005 */
[----:B------:R-:W-:Y:S01]  /*27e0*/  FFMA.FTZ R7, R24, R7, 0.28857114911079406738 ;  /* 0x3e93bf9918077423 */ /* 0x000fe20000010007 */
[----:B------:R-:W-:Y:S01]  /*27f0*/  @!P1 FMUL R77, R77, 16777216 ;  /* 0x4b8000004d4d9820 */ /* 0x000fe20000400000 */
[----:B------:R-:W-:Y:S01]  /*2800*/  FMUL R31, R6, R50 ;  /* 0x00000032061f7220 */ /* 0x000fe20000400000 */
[----:B------:R-:W-:Y:S01]  /*2810*/  FFMA.FTZ R5, R20, R5, -0.36067417263984680176 ;  /* 0xbeb8aa4914057423 */ /* 0x000fe20000010005 */
[----:B------:R-:W-:Y:S01]  /*2820*/  FFMA.FTZ R21, R24, R7, -0.36067417263984680176 ;  /* 0xbeb8aa4918157423 */ /* 0x000fe20000010007 */
[----:B------:R-:W-:Y:S01]  /*2830*/  @!P1 FMUL R39, R39, 16777216 ;  /* 0x4b80000027279820 */ /* 0x000fe20000400000 */
[----:B------:R-:W-:Y:S01]  /*2840*/  FMUL R23, R6, R23 ;  /* 0x0000001706177220 */ /* 0x000fe20000400000 */
[----:B------:R-:W-:Y:S01]  /*2850*/  FFMA.FTZ R7, R20, R5, 0.48089820146560668945 ;  /* 0x3ef6384a14077423 */ /* 0x000fe20000010005 */
[----:B------:R-:W-:Y:S01]  /*2860*/  FFMA.FTZ R21, R24, R21, 0.48089820146560668945 ;  /* 0x3ef6384a18157423 */ /* 0x000fe20000010015 */
[C---:B------:R-:W-:Y:S01]  /*2870*/  FMUL R22, R6.reuse, R22 ;  /* 0x0000001606167220 */ /* 0x040fe20000400000 */
[----:B------:R-:W-:Y:S01]  /*2880*/  FMUL R40, R6, R51 ;  /* 0x0000003306287220 */ /* 0x000fe20000400000 */
[----:B------:R-:W-:Y:S01]  /*2890*/  FFMA.FTZ R7, R20, R7, -0.72134751081466674805 ;  /* 0xbf38aa3b14077423 */ /* 0x000fe20000010007 */
[C---:B------:R-:W-:Y:S01]  /*28a0*/  FMUL R15, R6.reuse, R15 ;  /* 0x0000000f060f7220 */ /* 0x040fe20000400000 */
        /* <DEDUP_REMOVED lines=8> */
[----:B------:R-:W-:Y:S01]  /*2930*/  FMUL R56, R6, R71 ;  /* 0x0000004706387220 */ /* 0x000fe20000400000 */
[----:B------:R-:W-:Y:S01]  /*2940*/  @!P1 FMUL R52, R52, 16777216 ;  /* 0x4b80000034349820 */ /* 0x000fe20000400000 */
[----:B------:R-:W-:Y:S01]  /*2950*/  FFMA.FTZ R21, R24, R21, -0.72134751081466674805 ;  /* 0xbf38aa3b18157423 */ /* 0x000fe20000010015 */
[----:B------:R-:W-:Y:S01]  /*2960*/  FMUL R6, R6, R73 ;  /* 0x0000004906067220 */ /* 0x000fe20000400000 */
[----:B------:R-:W-:Y:S01]  /*2970*/  @!P1 FMUL R35, R35, 16777216 ;  /* 0x4b80000023239820 */ /* 0x000fe20000400000 */
        /* <DEDUP_REMOVED lines=9> */
[C---:B-1----:R-:W-:Y:S01]  /*2a10*/  FMUL R67, R4.reuse, R67 ;  /* 0x0000004304437220 */ /* 0x042fe20000400000 */
[C---:B------:R-:W-:Y:S01]  /*2a20*/  FMUL R69, R4.reuse, R69 ;  /* 0x0000004504457220 */ /* 0x040fe20000400000 */
[C---:B------:R-:W-:Y:S01]  /*2a30*/  FMUL R44, R4.reuse, R77 ;  /* 0x0000004d042c7220 */ /* 0x040fe20000400000 */
[----:B------:R-:W-:Y:S01]  /*2a40*/  FMUL R46, R4, R75 ;  /* 0x0000004b042e7220 */ /* 0x000fe20000400000 */
[----:B------:R-:W-:Y:S01]  /*2a50*/  FMUL R7, R20, R7 ;  /* 0x0000000714077220 */ /* 0x000fe20000400000 */
[C---:B------:R-:W-:Y:S01]  /*2a60*/  FMUL R54, R4.reuse, R39 ;  /* 0x0000002704367220 */ /* 0x040fe20000400000 */
[----:B------:R-:W-:Y:S01]  /*2a70*/  FMUL R37, R4, R52 ;  /* 0x0000003404257220 */ /* 0x000fe20000400000 */
[----:B------:R-:W-:Y:S01]  /*2a80*/  FMUL R39, R24, R21 ;  /* 0x0000001518277220 */ /* 0x000fe20000400000 */
        /* <DEDUP_REMOVED lines=10> */
[----:B------:R-:W-:Y:S01]  /*2b30*/  FMUL R21, R20, R7 ;  /* 0x0000000714157220 */ /* 0x000fe20000400000 */
[----:B------:R-:W-:Y:S01]  /*2b40*/  F2FP.F16.F32.PACK_AB R4, R69, R44 ;  /* 0x0000002c4504723e */ /* 0x000fe200000000ff */
[----:B------:R-:W-:Y:S01]  /*2b50*/  FMUL R39, R24, R39 ;  /* 0x0000002718277220 */ /* 0x000fe20000400000 */
[----:B------:R-:W-:Y:S01]  /*2b60*/  F2FP.F16.F32.PACK_AB R5, R67, R46 ;  /* 0x0000002e4305723e */ /* 0x000fe200000000ff */
[----:B------:R-:W-:Y:S01]  /*2b70*/  FFMA.FTZ R20, R20, 1.4426950216293334961, R21 ;  /* 0x3fb8aa3b14147823 */ /* 0x000fe20000010015 */
[----:B------:R-:W-:Y:S01]  /*2b80*/  F2FP.F16.F32.PACK_AB R6, R65, R6 ;  /* 0x000000064106723e */ /* 0x000fe200000000ff */
[----:B------:R-:W-:Y:S01]  /*2b90*/  FFMA.FTZ R39, R24, 1.4426950216293334961, R39 ;  /* 0x3fb8aa3b18277823 */ /* 0x000fe20000010027 */
[----:B------:R-:W-:Y:S01]  /*2ba0*/  F2FP.F16.F32.PACK_AB R7, R63, R56 ;  /* 0x000000383f07723e */ /* 0x000fe200000000ff */
[----:B------:R-:W-:Y:S01]  /*2bb0*/  FADD R19, R19, R20 ;  /* 0x0000001413137221 */ /* 0x000fe20000000000 */
[----:B------:R-:W-:Y:S01]  /*2bc0*/  ISETP.GE.U32.AND P3, PT, R9, 0x7f800000, PT ;  /* 0x7f8000000900780c */ /* 0x000fe20003f66070 */
[----:B------:R-:W-:Y:S01]  /*2bd0*/  FADD R18, R18, R39 ;  /* 0x0000002712127221 */ /* 0x000fe20000000000 */
[C---:B------:R-:W-:Y:S01]  /*2be0*/  ISETP.GE.U32.AND P1, PT, R8.reuse, 0x7f800000, PT ;  /* 0x7f8000000800780c */ /* 0x040fe20003f26070 */
[----:B------:R-:W-:Y:S01]  /*2bf0*/  STSM.16.M88.4 [R29], R4 ;  /* 0x000000041d007844 */ /* 0x000fe20000000200 */
[----:B------:R-:W-:Y:S01]  /*2c00*/  FSETP.NEU.AND P2, PT, R8, RZ, PT ;  /* 0x000000ff0800720b */ /* 0x000fe20003f4d000 */
[C---:B------:R-:W-:Y:S01]  /*2c10*/  IMAD R32, R27.reuse, 0x2, R36 ;  /* 0x000000021b207824 */ /* 0x040fe200078e0224 */
[----:B------:R-:W-:Y:S01]  /*2c20*/  F2FP.F16.F32.PACK_AB R10, R10, R25 ;  /* 0x000000190a0a723e */ /* 0x000fe200000000ff */
[----:B------:R-:W0:Y:S01]  /*2c30*/  LDC.64 R20, c[0x0][0x228] ;  /* 0x00008a00ff147b82 */ /* 0x000e220000000a00 */
[----:B------:R-:W-:Y:S01]  /*2c40*/  F2FP.F16.F32.PACK_AB R14, R14, R33 ;  /* 0x000000210e0e723e */ /* 0x000fe200000000ff */
[----:B------:R-:W-:Y:S01]  /*2c50*/  IMAD R34, R27, 0x2, R32 ;  /* 0x000000021b227824 */ /* 0x000fe200078e0220 */
[----:B------:R-:W-:-:S02]  /*2c60*/  F2FP.F16.F32.PACK_AB R15, R15, R50 ;  /* 0x000000320f0f723e */ /* 0x000fc400000000ff */
[----:B------:R-:W-:Y:S01]  /*2c70*/  F2FP.F16.F32.PACK_AB R22, R22, R31 ;  /* 0x0000001f1616723e */ /* 0x000fe200000000ff */
[----:B------:R-:W-:Y:S01]  /*2c80*/  @P3 IMAD.MOV.U32 R24, RZ, RZ, 0x7f800000 ;  /* 0x7f800000ff183424 */ /* 0x000fe200078e00ff */
[----:B------:R-:W-:Y:S01]  /*2c90*/  F2FP.F16.F32.PACK_AB R23, R23, R40 ;  /* 0x000000281717723e */ /* 0x000fe200000000ff */
[----:B------:R-:W-:Y:S02]  /*2ca0*/  @P1 IMAD.MOV.U32 R39, RZ, RZ, 0x7f800000 ;  /* 0x7f800000ff271424 */ /* 0x000fe400078e00ff */
[----:B------:R-:W-:Y:S01]  /*2cb0*/  @P3 FFMA.FTZ R18, R9, R24, +INF ;  /* 0x7f80000009123423 */ /* 0x000fe20000010018 */
[----:B------:R-:W-:Y:S01]  /*2cc0*/  LEA R24, R11, UR20, 0x4 ;  /* 0x000000140b187c11 */ /* 0x000fe2000f8e20ff */
[----:B------:R-:W-:Y:S01]  /*2cd0*/  BAR.SYNC.DEFER_BLOCKING 0x0 ;  /* 0x0000000000007b1d */ /* 0x000fe20000010000 */
[----:B------:R-:W-:Y:S01]  /*2ce0*/  @P1 FFMA.FTZ R19, R8, R39, +INF ;  /* 0x7f80000008131423 */ /* 0x000fe20000010027 */
[----:B------:R-:W-:Y:S01]  /*2cf0*/  FSETP.NEU.AND P1, PT, R9, RZ, PT ;  /* 0x000000ff0900720b */ /* 0x000fe20003f2d000 */
[----:B------:R-:W-:Y:S01]  /*2d00*/  IMAD R30, R27, 0x2, R34 ;  /* 0x000000021b1e7824 */ /* 0x000fe200078e0222 */
[----:B------:R-:W-:Y:S01]  /*2d10*/  F2FP.F16.F32.PACK_AB R8, R57, R68 ;  /* 0x000000443908723e */ /* 0x000fe200000000ff */
[----:B------:R-:W-:Y:S01]  /*2d20*/  IMAD R39, R0, UR5, RZ ;  /* 0x0000000500277c24 */ /* 0x000fe2000f8e02ff */
[----:B------:R-:W-:Y:S01]  /*2d30*/  F2FP.F16.F32.PACK_AB R9, R55, R62 ;  /* 0x0000003e3709723e */ /* 0x000fe200000000ff */
[----:B------:R-:W-:Y:S01]  /*2d40*/  IMAD R26, R27, 0x2, R30 ;  /* 0x000000021b1a7824 */ /* 0x000fe200078e021e */
[----:B------:R-:W-:Y:S01]  /*2d50*/  F2FP.F16.F32.PACK_AB R11, R12, R13 ;  /* 0x0000000d0c0b723e */ /* 0x000fe200000000ff */
[----:B------:R-:W-:Y:S01]  /*2d60*/  USHF.L.U32 UR5, UR4, 0x1, URZ ;  /* 0x0000000104057899 */ /* 0x000fe2000800063f */
[----:B------:R-:W-:Y:S01]  /*2d70*/  F2FP.F16.F32.PACK_AB R12, R47, R72 ;  /* 0x000000482f0c723e */ /* 0x000fe200000000ff */
[----:B------:R-:W-:Y:S01]  /*2d80*/  IMAD R28, R27, 0x2, R26 ;  /* 0x000000021b1c7824 */ /* 0x000fe200078e021a */
[----:B------:R-:W-:Y:S01]  /*2d90*/  F2FP.F16.F32.PACK_AB R13, R45, R74 ;  /* 0x0000004a2d0d723e */ /* 0x000fe200000000ff */
[----:B------:R-:W-:Y:S01]  /*2da0*/  IMAD.SHL.U32 R25, R39, 0x2, RZ ;  /* 0x0000000227197824 */ /* 0x000fe200078e00ff */
[----:B------:R-:W-:Y:S01]  /*2db0*/  FSEL R19, R19, -INF , P2 ;  /* 0xff80000013137808 */ /* 0x000fe20001000000 */
[----:B------:R-:W-:Y:S01]  /*2dc0*/  IMAD R38, R27, 0x2, R28 ;  /* 0x000000021b267824 */ /* 0x000fe200078e021c */
[----:B------:R-:W-:-:S02]  /*2dd0*/  FSEL R18, R18, -INF , P1 ;  /* 0xff80000012127808 */ /* 0x000fc40000800000 */
[----:B0-----:R-:W-:Y:S01]  /*2de0*/  IADD3 R25, P3, P4, R25, UR5, R20 ;  /* 0x0000000519197c10 */ /* 0x001fe2000fc7e014 */
[----:B------:R-:W-:Y:S01]  /*2df0*/  IMAD R42, R27, 0x2, R38 ;  /* 0x000000021b2a7824 */ /* 0x000fe200078e0226 */
[----:B------:R-:W-:Y:S01]  /*2e00*/  UIMAD.WIDE UR4, UR4, 0x2, URZ ;  /* 0x00000002040478a5 */ /* 0x000fe2000f8e023f */
[----:B------:R-:W-:Y:S01]  /*2e10*/  IMAD.HI R20, R39, 0x2, RZ ;  /* 0x0000000227147827 */ /* 0x000fe200078e02ff */
[----:B------:R-:W0:Y:S03]  /*2e20*/  LDS.128 R4, [R24] ;  /* 0x0000000018047984 */ /* 0x000e260000000c00 */
[C---:B------:R-:W-:Y:S01]  /*2e30*/  IMAD R44, R27.reuse, 0x2, R42 ;  /* 0x000000021b2c7824 */ /* 0x040fe200078e022a */
[----:B------:R-:W-:Y:S01]  /*2e40*/  IADD3.X R33, R20, UR5, R21, P3, P4 ;  /* 0x0000000514217c10 */ /* 0x000fe20009fe8415 */
[----:B------:R-:W-:Y:S01]  /*2e50*/  ULDC UR4, c[0x0][0x27c] ;  /* 0x00009f0000047ab9 */ /* 0x000fe20000000800 */
[----:B------:R-:W-:Y:S01]  /*2e60*/  BAR.SYNC.DEFER_BLOCKING 0x0 ;  /* 0x0000000000007b1d */ /* 0x000fe20000010000 */
[----:B------:R-:W-:Y:S01]  /*2e70*/  IMAD R46, R27, 0x2, R44 ;  /* 0x000000021b2e7824 */ /* 0x000fe200078e022c */
[----:B------:R-:W-:Y:S01]  /*2e80*/  F2FP.F16.F32.PACK_AB R20, R37, R54 ;  /* 0x000000362514723e */ /* 0x000fe200000000ff */
[----:B------:R-:W-:Y:S01]  /*2e90*/  UIMAD UR4, UR7, UR4, URZ ;  /* 0x00000004070472a4 */ /* 0x000fe2000f8e023f */
[----:B------:R-:W-:Y:S01]  /*2ea0*/  F2FP.F16.F32.PACK_AB R21, R35, R52 ;  /* 0x000000342315723e */ /* 0x000fe200000000ff */
[C---:B------:R-:W-:Y:S01]  /*2eb0*/  IMAD R48, R27.reuse, 0x2, R46 ;  /* 0x000000021b307824 */ /* 0x040fe200078e022e */
[-C--:B------:R-:W-:Y:S01]  /*2ec0*/  LEA R40, P3, R36, R25.reuse, 0x1 ;  /* 0x0000001924287211 */ /* 0x080fe200078608ff */
[----:B------:R-:W-:Y:S01]  /*2ed0*/  USHF.L.U32 UR6, UR4, 0x2, URZ ;  /* 0x0000000204067899 */ /* 0x000fe2000800063f */
[-C--:B------:R-:W-:Y:S01]  /*2ee0*/  LEA R52, P4, R32, R25.reuse, 0x1 ;  /* 0x0000001920347211 */ /* 0x080fe200078808ff */
[C---:B------:R-:W-:Y:S01]  /*2ef0*/  IMAD R56, R27.reuse, 0x2, R48 ;  /* 0x000000021b387824 */ /* 0x040fe200078e0230 */
[----:B------:R-:W-:Y:S01]  /*2f00*/  LEA R54, P5, R34, R25, 0x1 ;  /* 0x0000001922367211 */ /* 0x000fe200078a08ff */
[----:B------:R-:W-:Y:S01]  /*2f10*/  UIMAD.WIDE UR4, UR4, 0x4, URZ ;  /* 0x00000004040478a5 */ /* 0x000fe2000f8e023f */
[-C--:B------:R-:W-:Y:S01]  /*2f20*/  LEA.HI.X.SX32 R41, R36, R33.reuse, 0x1, P3 ;  /* 0x0000002124297211 */ /* 0x080fe200018f0eff */
[----:B------:R-:W-:Y:S01]  /*2f30*/  IMAD R66, R27, 0x2, R56 ;  /* 0x000000021b427824 */ /* 0x000fe200078e0238 */
[----:B------:R-:W-:-:S02]  /*2f40*/  LEA.HI.X.SX32 R53, R32, R33, 0x1, P4 ;  /* 0x0000002120357211 */ /* 0x000fc400020f0eff */
[----:B------:R-:W-:Y:S01]  /*2f50*/  LEA.HI.X.SX32 R55, R34, R33, 0x1, P5 ;  /* 0x0000002122377211 */ /* 0x000fe200028f0eff */
[----:B------:R-:W-:Y:S01]  /*2f60*/  IMAD R64, R27, 0x2, R66 ;  /* 0x000000021b407824 */ /* 0x000fe200078e0242 */
[----:B------:R-:W-:-:S03]  /*2f70*/  LEA R34, P4, R26, R25, 0x1 ;  /* 0x000000191a227211 */ /* 0x000fc600078808ff */
[C---:B------:R-:W-:Y:S01]  /*2f80*/  IMAD R60, R27.reuse, 0x2, R64 ;  /* 0x000000021b3c7824 */ /* 0x040fe200078e0240 */
[----:B------:R-:W-:Y:S01]  /*2f90*/  LEA.HI.X.SX32 R35, R26, R33, 0x1, P4 ;  /* 0x000000211a237211 */ /* 0x000fe200020f0eff */
[----:B------:R-:W-:Y:S02]  /*2fa0*/  STSM.16.M88.4 [R29], R8 ;  /* 0x000000081d007844 */ /* 0x000fe40000000200 */
[C---:B------:R-:W-:Y:S01]  /*2fb0*/  IMAD R58, R27.reuse, 0x2, R60 ;  /* 0x000000021b3a7824 */ /* 0x040fe200078e023c */
[----:B------:R-:W-:Y:S03]  /*2fc0*/  BAR.SYNC.DEFER_BLOCKING 0x0 ;  /* 0x0000000000007b1d */ /* 0x000fe60000010000 */
[----:B------:R-:W-:-:S04]  /*2fd0*/  IMAD R62, R27, 0x2, R58 ;  /* 0x000000021b3e7824 */ /* 0x000fc800078e023a */
[----:B------:R-:W-:Y:S01]  /*2fe0*/  IMAD R70, R27, 0x2, R62 ;  /* 0x000000021b467824 */ /* 0x000fe200078e023e */
[----:B0-----:R-:W-:-:S03]  /*2ff0*/  PRMT R31, R4, 0x7632, R31 ;  /* 0x00007632041f7816 */ /* 0x001fc6000000001f */
[----:B------:R-:W-:Y:S01]  /*3000*/  IMAD R68, R27, 0x2, R70 ;  /* 0x000000021b447824 */ /* 0x000fe200078e0246 */
[----:B------:R-:W-:-:S03]  /*3010*/  PRMT R71, R7, 0x7632, R71 ;  /* 0x0000763207477816 */ /* 0x000fc60000000047 */
[----:B------:R-:W-:-:S04]  /*3020*/  IMAD R72, R27, 0x2, R68 ;  /* 0x000000021b487824 */ /* 0x000fc800078e0244 */
[----:B------:R-:W-:-:S04]  /*3030*/  IMAD R50, R27, 0x2, R72 ;  /* 0x000000021b327824 */ /* 0x000fc800078e0248 */
[C---:B------:R-:W-:Y:S01]  /*3040*/  IMAD R74, R27.reuse, 0x2, R50 ;  /* 0x000000021b4a7824 */ /* 0x040fe200078e0232 */
[----:B------:R-:W0:Y:S03]  /*3050*/  LDS.128 R8, [R24] ;  /* 0x0000000018087984 */ /* 0x000e260000000c00 */
[C---:B------:R-:W-:Y:S01]  /*3060*/  IMAD R76, R27.reuse, 0x2, R74 ;  /* 0x000000021b4c7824 */ /* 0x040fe200078e024a */
[----:B------:R-:W-:Y:S03]  /*3070*/  BAR.SYNC.DEFER_BLOCKING 0x0 ;  /* 0x0000000000007b1d */ /* 0x000fe60000010000 */
[----:B------:R-:W-:-:S04]  /*3080*/  IMAD R78, R27, 0x2, R76 ;  /* 0x000000021b4e7824 */ /* 0x000fc800078e024c */
[----:B------:R-:W-:-:S04]  /*3090*/  IMAD R80, R27, 0x2, R78 ;  /* 0x000000021b507824 */ /* 0x000fc800078e024e */
[----:B------:R-:W-:-:S04]  /*30a0*/  IMAD R32, R27, 0x2, R80 ;  /* 0x000000021b207824 */ /* 0x000fc800078e0250 */
[----:B------:R-:W-:-:S04]  /*30b0*/  IMAD R82, R27, 0x2, R32 ;  /* 0x000000021b527824 */ /* 0x000fc800078e0220 */
[----:B------:R-:W-:-:S04]  /*30c0*/  IMAD R84, R27, 0x2, R82 ;  /* 0x000000021b547824 */ /* 0x000fc800078e0252 */
[C---:B------:R-:W-:Y:S01]  /*30d0*/  IMAD R86, R27.reuse, 0x2, R84 ;  /* 0x000000021b567824 */ /* 0x040fe200078e0254 */
[----:B------:R-:W-:Y:S03]  /*30e0*/  STSM.16.M88.4 [R29], R12 ;  /* 0x0000000c1d007844 */ /* 0x000fe60000000200 */
[C---:B------:R-:W-:Y:S01]  /*30f0*/  IMAD R26, R27.reuse, 0x2, R86 ;  /* 0x000000021b1a7824 */ /* 0x040fe200078e0256 */
[----:B------:R-:W-:Y:S03]  /*3100*/  BAR.SYNC.DEFER_BLOCKING 0x0 ;  /* 0x0000000000007b1d */ /* 0x000fe60000010000 */
[----:B------:R-:W-:-:S04]  /*3110*/  IMAD R88, R27, 0x2, R26 ;  /* 0x000000021b587824 */ /* 0x000fc800078e021a */
[----:B------:R-:W-:Y:S01]  /*3120*/  IMAD R90, R27, 0x2, R88 ;  /* 0x000000021b5a7824 */ /* 0x000fe200078e0258 */
[----:B------:R-:W1:Y:S01]  /*3130*/  LDS.128 R12, [R24] ;  /* 0x00000000180c7984 */ /* 0x000e620000000c00 */
[----:B------:R-:W-:Y:S06]  /*3140*/  BAR.SYNC.DEFER_BLOCKING 0x0 ;  /* 0x0000000000007b1d */ /* 0x000fec0000010000 */
[----:B------:R2:W-:Y:S02]  /*3150*/  STSM.16.M88.4 [R29], R20 ;  /* 0x000000141d007844 */ /* 0x0005e40000000200 */
[----:B------:R-:W-:Y:S01]  /*3160*/  BAR.SYNC.DEFER_BLOCKING 0x0 ;  /* 0x0000000000007b1d */ /* 0x000fe20000010000 */
[----:B--2---:R-:W-:-:S02]  /*3170*/  LEA R20, P3, R30, R25, 0x1 ;  /* 0x000000191e147211 */ /* 0x004fc400078608ff */
[----:B------:R-:W-:Y:S02]  /*3180*/  PRMT R23, R5, 0x7632, R23 ;  /* 0x0000763205177816 */ /* 0x000fe40000000017 */
[----:B------:R-:W-:Y:S02]  /*3190*/  LEA.HI.X.SX32 R21, R30, R33, 0x1, P3 ;  /* 0x000000211e157211 */ /* 0x000fe400018f0eff */
[----:B------:R-:W-:Y:S02]  /*31a0*/  LEA R36, P3, R28, R25, 0x1 ;  /* 0x000000191c247211 */ /* 0x000fe400078608ff */
[----:B------:R-:W-:Y:S02]  /*31b0*/  PRMT R29, R6, 0x7632, R29 ;  /* 0x00007632061d7816 */ /* 0x000fe4000000001d */
[----:B------:R-:W-:Y:S01]  /*31c0*/  LEA.HI.X.SX32 R37, R28, R33, 0x1, P3 ;  /* 0x000000211c257211 */ /* 0x000fe200018f0eff */
[----:B------:R2:W-:Y:S01]  /*31d0*/  STG.E.U16 desc[UR22][R40.64], R4 ;  /* 0x0000000428007986 */ /* 0x0005e2000c101516 */
[----:B------:R-:W-:-:S02]  /*31e0*/  LEA R22, P3, R42, R25, 0x1 ;  /* 0x000000192a167211 */ /* 0x000fc400078608ff */
[-C--:B------:R-:W-:Y:S01]  /*31f0*/  LEA R28, P4, R44, R25.reuse, 0x1 ;  /* 0x000000192c1c7211 */ /* 0x080fe200078808ff */
[----:B------:R3:W-:Y:S04]  /*3200*/  STG.E.U16 desc[UR22][R52.64], R5 ;  /* 0x0000000534007986 */ /* 0x0007e8000c101516 */
[----:B------:R4:W-:Y:S01]  /*3210*/  STG.E.U16 desc[UR22][R54.64], R6 ;  /* 0x0000000636007986 */ /* 0x0009e2000c101516 */
[----:B--2---:R-:W-:-:S03]  /*3220*/  LEA R40, P5, R38, R25, 0x1 ;  /* 0x0000001926287211 */ /* 0x004fc600078a08ff */
[----:B------:R2:W-:Y:S01]  /*3230*/  STG.E.U16 desc[UR22][R20.64], R7 ;  /* 0x0000000714007986 */ /* 0x0005e2000c101516 */
[----:B------:R-:W-:Y:S02]  /*3240*/  LEA R4, P6, R46, R25, 0x1 ;  /* 0x000000192e047211 */ /* 0x000fe400078c08ff */
[-C--:B------:R-:W-:Y:S01]  /*3250*/  LEA.HI.X.SX32 R41, R38, R33.reuse, 0x1, P5 ;  /* 0x0000002126297211 */ /* 0x080fe200028f0eff */
[----:B------:R5:W-:Y:S01]  /*3260*/  STG.E.U16 desc[UR22][R34.64], R31 ;  /* 0x0000001f22007986 */ /* 0x000be2000c101516 */
[----:B---3--:R-:W-:Y:S02]  /*3270*/  LEA.HI.X.SX32 R5, R46, R33, 0x1, P6 ;  /* 0x000000212e057211 */ /* 0x008fe400030f0eff */
[C---:B----4-:R-:W-:Y:S01]  /*3280*/  LEA R6, P5, R48.reuse, R25, 0x1 ;  /* 0x0000001930067211 */ /* 0x050fe200078a08ff */
[----:B------:R3:W-:Y:S04]  /*3290*/  STG.E.U16 desc[UR22][R36.64], R23 ;  /* 0x0000001724007986 */ /* 0x0007e8000c101516 */
[----:B------:R4:W-:Y:S01]  /*32a0*/  STG.E.U16 desc[UR22][R40.64], R29 ;  /* 0x0000001d28007986 */ /* 0x0009e2000c101516 */
[----:B--2---:R-:W-:-:S02]  /*32b0*/  LEA.HI.X.SX32 R7, R48, R33, 0x1, P5 ;  /* 0x0000002130077211 */ /* 0x004fc400028f0eff */
[----:B-----5:R-:W-:Y:S02]  /*32c0*/  LEA R34, P6, R64, R25, 0x1 ;  /* 0x0000001940227211 */ /* 0x020fe400078c08ff */
[----:B---3--:R-:W-:Y:S02]  /*32d0*/  LEA.HI.X.SX32 R23, R42, R33, 0x1, P3 ;  /* 0x000000212a177211 */ /* 0x008fe400018f0eff */
[----:B------:R-:W-:Y:S02]  /*32e0*/  LEA R20, P3, R56, R25, 0x1 ;  /* 0x0000001938147211 */ /* 0x000fe400078608ff */
[-C--:B----4-:R-:W-:Y:S01]  /*32f0*/  LEA.HI.X.SX32 R29, R44, R33.reuse, 0x1, P4 ;  /* 0x000000212c1d7211 */ /* 0x090fe200020f0eff */
[----:B------:R-:W-:Y:S01]  /*3300*/  STG.E.U16 desc[UR22][R22.64], R71 ;  /* 0x0000004716007986 */ /* 0x000fe2000c101516 */
[----:B------:R-:W-:Y:S02]  /*3310*/  LEA.HI.X.SX32 R21, R56, R33, 0x1, P3 ;  /* 0x0000002138157211 */ /* 0x000fe400018f0eff */
[-C--:B------:R-:W-:Y:S01]  /*3320*/  LEA R30, P4, R66, R25.reuse, 0x1 ;  /* 0x00000019421e7211 */ /* 0x080fe200078808ff */
[----:B0-----:R-:W-:Y:S01]  /*3330*/  STG.E.U16 desc[UR22][R28.64], R8 ;  /* 0x000000081c007986 */ /* 0x001fe2000c101516 */
[----:B------:R-:W-:-:S02]  /*3340*/  LEA R36, P5, R60, R25, 0x1 ;  /* 0x000000193c247211 */ /* 0x000fc400078a08ff */
[----:B------:R-:W-:Y:S01]  /*3350*/  LEA R38, P3, R58, R25, 0x1 ;  /* 0x000000193a267211 */ /* 0x000fe200078608ff */
[----:B------:R0:W-:Y:S01]  /*3360*/  STG.E.U16 desc[UR22][R4.64], R9 ;  /* 0x0000000904007986 */ /* 0x0001e2000c101516 */
[----:B------:R-:W-:Y:S02]  /*3370*/  LEA.HI.X.SX32 R35, R64, R33, 0x1, P6 ;  /* 0x0000002140237211 */ /* 0x000fe400030f0eff */
[----:B------:R-:W-:Y:S01]  /*3380*/  LEA R42, P6, R70, R25, 0x1 ;  /* 0x00000019462a7211 */ /* 0x000fe200078c08ff */
[----:B------:R2:W-:Y:S01]  /*3390*/  STG.E.U16 desc[UR22][R6.64], R10 ;  /* 0x0000000a06007986 */ /* 0x0005e2000c101516 */
[-C--:B------:R-:W-:Y:S02]  /*33a0*/  LEA.HI.X.SX32 R31, R66, R33.reuse, 0x1, P4 ;  /* 0x00000021421f7211 */ /* 0x080fe400020f0eff */
[-C--:B------:R-:W-:Y:S01]  /*33b0*/  LEA.HI.X.SX32 R37, R60, R33.reuse, 0x1, P5 ;  /* 0x000000213c257211 */ /* 0x080fe200028f0eff */
[----:B------:R-:W-:Y:S01]  /*33c0*/  STG.E.U16 desc[UR22][R20.64], R11 ;  /* 0x0000000b14007986 */ /* 0x000fe2000c101516 */
[----:B------:R-:W-:-:S02]  /*33d0*/  LEA.HI.X.SX32 R39, R58, R33, 0x1, P3 ;  /* 0x000000213a277211 */ /* 0x000fc400018f0eff */
[-C--:B------:R-:W-:Y:S02]  /*33e0*/  LEA R40, P4, R62, R25.reuse, 0x1 ;  /* 0x000000193e287211 */ /* 0x080fe400078808ff */
[-C--:B------:R-:W-:Y:S02]  /*33f0*/  LEA R44, P5, R68, R25.reuse, 0x1 ;  /* 0x00000019442c7211 */ /* 0x080fe400078a08ff */
[----:B------:R-:W-:Y:S02]  /*3400*/  LEA R46, P3, R72, R25, 0x1 ;  /* 0x00000019482e7211 */ /* 0x000fe400078608ff */
[----:B------:R-:W-:Y:S02]  /*3410*/  LEA.HI.X.SX32 R43, R70, R33, 0x1, P6 ;  /* 0x00000021462b7211 */ /* 0x000fe400030f0eff */
[----:B------:R-:W-:Y:S02]  /*3420*/  LEA R52, P6, R74, R25, 0x1 ;  /* 0x000000194a347211 */ /* 0x000fe400078c08ff */
[----:B------:R-:W-:-:S02]  /*3430*/  LEA.HI.X.SX32 R41, R62, R33, 0x1, P4 ;  /* 0x000000213e297211 */ /* 0x000fc400020f0eff */
[-C--:B------:R-:W-:Y:S02]  /*3440*/  LEA.HI.X.SX32 R45, R68, R33.reuse, 0x1, P5 ;  /* 0x00000021442d7211 */ /* 0x080fe400028f0eff */
[----:B------:R-:W-:Y:S02]  /*3450*/  LEA.HI.X.SX32 R47, R72, R33, 0x1, P3 ;  /* 0x00000021482f7211 */ /* 0x000fe400018f0eff */
[-C--:B------:R-:W-:Y:S02]  /*3460*/  LEA R48, P4, R50, R25.reuse, 0x1 ;  /* 0x0000001932307211 */ /* 0x080fe400078808ff */
[-C--:B------:R-:W-:Y:S02]  /*3470*/  LEA R54, P5, R76, R25.reuse, 0x1 ;  /* 0x000000194c367211 */ /* 0x080fe400078a08ff */
[----:B------:R-:W-:Y:S02]  /*3480*/  LEA R56, P3, R78, R25, 0x1 ;  /* 0x000000194e387211 */ /* 0x000fe400078608ff */
[----:B------:R-:W-:-:S02]  /*3490*/  LEA.HI.X.SX32 R53, R74, R33, 0x1, P6 ;  /* 0x000000214a357211 */ /* 0x000fc400030f0eff */
[----:B------:R-:W-:Y:S02]  /*34a0*/  LEA R60, P6, R32, R25, 0x1 ;  /* 0x00000019203c7211 */ /* 0x000fe400078c08ff */
[-C--:B------:R-:W-:Y:S02]  /*34b0*/  LEA.HI.X.SX32 R49, R50, R33.reuse, 0x1, P4 ;  /* 0x0000002132317211 */ /* 0x080fe400020f0eff */
[-C--:B------:R-:W-:Y:S02]  /*34c0*/  LEA.HI.X.SX32 R55, R76, R33.reuse, 0x1, P5 ;  /* 0x000000214c377211 */ /* 0x080fe400028f0eff */
[----:B------:R-:W-:Y:S02]  /*34d0*/  LEA.HI.X.SX32 R57, R78, R33, 0x1, P3 ;  /* 0x000000214e397211 */ /* 0x000fe400018f0eff */
[-C--:B------:R-:W-:Y:S02]  /*34e0*/  LEA R58, P4, R80, R25.reuse, 0x1 ;  /* 0x00000019503a7211 */ /* 0x080fe400078808ff */
[----:B------:R-:W-:-:S02]  /*34f0*/  LEA R62, P5, R82, R25, 0x1 ;  /* 0x00000019523e7211 */ /* 0x000fc400078a08ff */
[----:B------:R-:W-:Y:S02]  /*3500*/  LEA R50, P3, R84, R25, 0x1 ;  /* 0x0000001954327211 */ /* 0x000fe400078608ff */
[----:B------:R-:W-:Y:S02]  /*3510*/  LEA.HI.X.SX32 R61, R32, R33, 0x1, P6 ;  /* 0x00000021203d7211 */ /* 0x000fe400030f0eff */
[----:B------:R-:W-:Y:S02]  /*3520*/  LEA R66, P6, R26, R25, 0x1 ;  /* 0x000000191a427211 */ /* 0x000fe400078c08ff */
[-C--:B------:R-:W-:Y:S02]  /*3530*/  LEA.HI.X.SX32 R59, R80, R33.reuse, 0x1, P4 ;  /* 0x00000021503b7211 */ /* 0x080fe400020f0eff */
[-C--:B------:R-:W-:Y:S02]  /*3540*/  LEA.HI.X.SX32 R63, R82, R33.reuse, 0x1, P5 ;  /* 0x00000021523f7211 */ /* 0x080fe400028f0eff */
[----:B------:R-:W-:-:S02]  /*3550*/  LEA.HI.X.SX32 R51, R84, R33, 0x1, P3 ;  /* 0x0000002154337211 */ /* 0x000fc400018f0eff */
[-C--:B------:R-:W-:Y:S02]  /*3560*/  LEA R64, P4, R86, R25.reuse, 0x1 ;  /* 0x0000001956407211 */ /* 0x080fe400078808ff */
[-C--:B------:R-:W-:Y:S02]  /*3570*/  LEA R68, P5, R88, R25.reuse, 0x1 ;  /* 0x0000001958447211 */ /* 0x080fe400078a08ff */
[----:B------:R-:W-:Y:S02]  /*3580*/  LEA R32, P3, R90, R25, 0x1 ;  /* 0x000000195a207211 */ /* 0x000fe400078608ff */
[----:B------:R-:W-:Y:S02]  /*3590*/  LEA.HI.X.SX32 R67, R26, R33, 0x1, P6 ;  /* 0x000000211a437211 */ /* 0x000fe400030f0eff */
[----:B------:R-:W3:Y:S01]  /*35a0*/  LDS.128 R24, [R24] ;  /* 0x0000000018187984 */ /* 0x000ee20000000c00 */
[----:B0-----:R-:W-:Y:S02]  /*35b0*/  PRMT R5, R8, 0x7632, R5 ;  /* 0x0000763208057816 */ /* 0x001fe40000000005 */
[----:B--2---:R-:W-:-:S02]  /*35c0*/  PRMT R7, R9, 0x7632, R7 ;  /* 0x0000763209077816 */ /* 0x004fc40000000007 */
[----:B------:R-:W-:Y:S01]  /*35d0*/  PRMT R23, R10, 0x7632, R23 ;  /* 0x000076320a177816 */ /* 0x000fe20000000017 */
[----:B------:R0:W-:Y:S01]  /*35e0*/  STG.E.U16 desc[UR22][R30.64], R5 ;  /* 0x000000051e007986 */ /* 0x0001e2000c101516 */
[----:B------:R-:W-:Y:S01]  /*35f0*/  PRMT R29, R11, 0x7632, R29 ;  /* 0x000076320b1d7816 */ /* 0x000fe2000000001d */
[----:B------:R-:W2:Y:S01]  /*3600*/  LDC.64 R8, c[0x0][0x230] ;  /* 0x00008c00ff087b82 */ /* 0x000ea20000000a00 */
[----:B-1----:R-:W-:Y:S01]  /*3610*/  PRMT R4, R12, 0x7632, R4 ;  /* 0x000076320c047816 */ /* 0x002fe20000000004 */
[----:B------:R3:W-:Y:S01]  /*3620*/  STG.E.U16 desc[UR22][R34.64], R7 ;  /* 0x0000000722007986 */ /* 0x0007e2000c101516 */
[----:B------:R-:W-:Y:S02]  /*3630*/  PRMT R6, R13, 0x7632, R6 ;  /* 0x000076320d067816 */ /* 0x000fe40000000006 */
[----:B------:R-:W-:Y:S01]  /*3640*/  PRMT R10, R14, 0x7632, R10 ;  /* 0x000076320e0a7816 */ /* 0x000fe2000000000a */
[----:B------:R-:W-:Y:S01]  /*3650*/  STG.E.U16 desc[UR22][R36.64], R23 ;  /* 0x0000001724007986 */ /* 0x000fe2000c101516 */
[----:B------:R-:W-:-:S02]  /*3660*/  PRMT R28, R15, 0x7632, R28 ;  /* 0x000076320f1c7816 */ /* 0x000fc4000000001c */
[-C--:B------:R-:W-:Y:S01]  /*3670*/  LEA.HI.X.SX32 R65, R86, R33.reuse, 0x1, P4 ;  /* 0x0000002156417211 */ /* 0x080fe200020f0eff */
[----:B------:R-:W-:Y:S01]  /*3680*/  STG.E.U16 desc[UR22][R38.64], R29 ;  /* 0x0000001d26007986 */ /* 0x000fe2000c101516 */
[-C--:B------:R-:W-:Y:S01]  /*3690*/  LEA.HI.X.SX32 R69, R88, R33.reuse, 0x1, P5 ;  /* 0x0000002158457211 */ /* 0x080fe200028f0eff */
[----:B0-----:R-:W-:Y:S01]  /*36a0*/  FFMA R5, R18, 0.69314718246459960938, R3 ;  /* 0x3f31721812057823 */ /* 0x001fe20000000003 */
[----:B------:R-:W-:Y:S01]  /*36b0*/  LEA.HI.X.SX32 R33, R90, R33, 0x1, P3 ;  /* 0x000000215a217211 */ /* 0x000fe200018f0eff */
[----:B------:R0:W-:Y:S01]  /*36c0*/  STG.E.U16 desc[UR22][R40.64], R12 ;  /* 0x0000000c28007986 */ /* 0x0001e2000c101516 */
[C---:B------:R-:W-:Y:S02]  /*36d0*/  IMAD.SHL.U32 R3, R0.reuse, 0x4, RZ ;  /* 0x0000000400037824 */ /* 0x040fe400078e00ff */
[----:B------:R-:W-:Y:S01]  /*36e0*/  IMAD.HI R0, R0, 0x4, RZ ;  /* 0x0000000400007827 */ /* 0x000fe200078e02ff */
[----:B------:R-:W-:Y:S04]  /*36f0*/  STG.E.U16 desc[UR22][R42.64], R13 ;  /* 0x0000000d2a007986 */ /* 0x000fe8000c101516 */
[----:B------:R-:W-:Y:S04]  /*3700*/  STG.E.U16 desc[UR22][R44.64], R14 ;  /* 0x0000000e2c007986 */ /* 0x000fe8000c101516 */
[----:B------:R-:W-:Y:S04]  /*3710*/  STG.E.U16 desc[UR22][R46.64], R15 ;  /* 0x0000000f2e007986 */ /* 0x000fe8000c101516 */
[----:B------:R1:W-:Y:S01]  /*3720*/  STG.E.U16 desc[UR22][R48.64], R4 ;  /* 0x0000000430007986 */ /* 0x0003e2000c101516 */
[----:B---3--:R-:W-:-:S03]  /*3730*/  PRMT R7, R24, 0x7632, R7 ;  /* 0x0000763218077816 */ /* 0x008fc60000000007 */
[----:B------:R3:W-:Y:S01]  /*3740*/  STG.E.U16 desc[UR22][R52.64], R6 ;  /* 0x0000000634007986 */ /* 0x0007e2000c101516 */
[----:B------:R-:W-:Y:S02]  /*3750*/  PRMT R11, R25, 0x7632, R11 ;  /* 0x00007632190b7816 */ /* 0x000fe4000000000b */
[----:B------:R-:W-:Y:S01]  /*3760*/  PRMT R34, R26, 0x7632, R34 ;  /* 0x000076321a227816 */ /* 0x000fe20000000022 */
[----:B------:R4:W-:Y:S01]  /*3770*/  STG.E.U16 desc[UR22][R54.64], R10 ;  /* 0x0000000a36007986 */ /* 0x0009e2000c101516 */
[----:B0-----:R-:W-:-:S03]  /*3780*/  PRMT R12, R27, 0x7632, R12 ;  /* 0x000076321b0c7816 */ /* 0x001fc6000000000c */
[----:B------:R4:W-:Y:S01]  /*3790*/  STG.E.U16 desc[UR22][R56.64], R28 ;  /* 0x0000001c38007986 */ /* 0x0009e2000c101516 */
[----:B-1----:R-:W-:-:S03]  /*37a0*/  FFMA R4, R19, 0.69314718246459960938, R16 ;  /* 0x3f31721813047823 */ /* 0x002fc60000000010 */
[----:B------:R4:W-:Y:S01]  /*37b0*/  STG.E.U16 desc[UR22][R58.64], R24 ;  /* 0x000000183a007986 */ /* 0x0009e2000c101516 */
[----:B---3--:R-:W-:Y:S02]  /*37c0*/  LOP3.LUT R6, R2, 0x3f8, RZ, 0xc0, !PT ;  /* 0x000003f802067812 */ /* 0x008fe400078ec0ff */
[----:B--2---:R-:W-:Y:S01]  /*37d0*/  IADD3 R2, P1, P2, R3, UR6, R8 ;  /* 0x0000000603027c10 */ /* 0x004fe2000fa3e008 */
[----:B------:R4:W-:Y:S03]  /*37e0*/  STG.E.U16 desc[UR22][R60.64], R25 ;  /* 0x000000193c007986 */ /* 0x0009e6000c101516 */
[----:B------:R-:W-:Y:S01]  /*37f0*/  IADD3.X R3, R0, UR5, R9, P1, P2 ;  /* 0x0000000500037c10 */ /* 0x000fe20008fe4409 */
[----:B------:R4:W-:Y:S04]  /*3800*/  STG.E.U16 desc[UR22][R62.64], R26 ;  /* 0x0000001a3e007986 */ /* 0x0009e8000c101516 */
[----:B------:R4:W-:Y:S04]  /*3810*/  STG.E.U16 desc[UR22][R50.64], R27 ;  /* 0x0000001b32007986 */ /* 0x0009e8000c101516 */
[----:B------:R4:W-:Y:S04]  /*3820*/  STG.E.U16 desc[UR22][R64.64], R7 ;  /* 0x0000000740007986 */ /* 0x0009e8000c101516 */
[----:B------:R4:W-:Y:S04]  /*3830*/  STG.E.U16 desc[UR22][R66.64], R11 ;  /* 0x0000000b42007986 */ /* 0x0009e8000c101516 */
[----:B------:R4:W-:Y:S04]  /*3840*/  STG.E.U16 desc[UR22][R68.64], R34 ;  /* 0x0000002244007986 */ /* 0x0009e8000c101516 */
[----:B------:R4:W-:Y:S01]  /*3850*/  STG.E.U16 desc[UR22][R32.64], R12 ;  /* 0x0000000c20007986 */ /* 0x0009e2000c101516 */
[----:B------:R-:W-:Y:S06]  /*3860*/  BAR.SYNC.DEFER_BLOCKING 0x0 ;  /* 0x0000000000007b1d */ /* 0x000fec0000010000 */
[----:B------:R4:W-:Y:S02]  /*3870*/  STS.64 [R6+UR20], R4 ;  /* 0x0000000406007988 */ /* 0x0009e40008000a14 */
[----:B------:R-:W-:Y:S06]  /*3880*/  BAR.SYNC.DEFER_BLOCKING 0x0 ;  /* 0x0000000000007b1d */ /* 0x000fec0000010000 */
[----:B------:R-:W-:Y:S05]  /*3890*/  @P0 EXIT ;  /* 0x000000000000094d */ /* 0x000fea0003800000 */
[----:B------:R-:W0:Y:S04]  /*38a0*/  LDS R17, [R17] ;  /* 0x0000000011117984 */ /* 0x000e280000000800 */
[----:B0-----:R-:W-:Y:S01]  /*38b0*/  STG.E desc[UR22][R2.64], R17 ;  /* 0x0000001102007986 */ /* 0x001fe2000c101916 */
[----:B------:R-:W-:Y:S05]  /*38c0*/  EXIT ;  /* 0x000000000000794d */ /* 0x000fea0003800000 */
.L_x_2:
[----:B------:R-:W-:-:S00]  /*38d0*/  BRA `(.L_x_2) ;  /* 0xfffffffc00fc7947 */ /* 0x000fc0000383ffff */
[----:B------:R-:W-:-:S00]  /*38e0*/  NOP ;  /* 0x0000000000007918 */ /* 0x000fc00000000000 */
        /* <DEDUP_REMOVED lines=9> */
.L_x_3:


//--------------------- .nv.global.init           --------------------------
	.section	.nv.global.init,"aw",@progbits
.nv.global.init:
	.type		_$_str,@object
	.size		_$_str,(.L_0 - _$_str)
_$_str:
        /*0000*/ 	.byte	0x5f, 0x5f, 0x43, 0x55, 0x44, 0x41, 0x5f, 0x46, 0x54, 0x5a, 0x00
.L_0:


//--------------------- .nv.shared.attn_fwd       --------------------------
	.section	.nv.shared.attn_fwd,"aw",@nobits
	.sectionflags	@""
	.align	16
	.zero		1024


//--------------------- .nv.shared.reserved.0     --------------------------
	.section	.nv.shared.reserved.0,"aw",@nobits
	.weak		__nv_reservedSMEM_offset_0_alias
	.size		__nv_reservedSMEM_offset_0_alias, 0, 0
	.other		__nv_reservedSMEM_offset_0_alias,@"STO_CUDA_RESERVED_SHARED STV_DEFAULT"
__nv_reservedSMEM_offset_0_alias:
	.zero		0


//--------------------- .nv.constant0.attn_fwd    --------------------------
	.section	.nv.constant0.attn_fwd,"a",@progbits
	.sectionflags	@""
	.align	4
.nv.constant0.attn_fwd:
	.zero		664


//--------------------- SYMBOLS --------------------------

	.type		.nv.reservedSmem.offset0,@object
	.size		.nv.reservedSmem.offset0,0x4
